def attn_fwd(
    Q,
    K,
    V,
    Out,
    Lse,
    sm_scale,
    stride_qz,
    stride_qh,
    stride_qm,
    stride_qk,
    stride_kz,
    stride_kh,
    stride_kn,
    stride_kk,
    stride_vz,
    stride_vh,
    stride_vn,
    stride_vk,
    stride_oz,
    stride_oh,
    stride_om,
    stride_ok,
    seqlen_q,
    seqlen_k,
    BLOCK_M: tl.constexpr,
    BLOCK_N: tl.constexpr,
    HEAD_DIM: tl.constexpr,
    CAUSAL: tl.constexpr,
):
    start_m = tl.program_id(0)
    off_hz = tl.program_id(1)
    q_off = off_hz * stride_qh
    k_off = off_hz * stride_kh
    v_off = off_hz * stride_vh
    offs_m = start_m * BLOCK_M + tl.arange(0, BLOCK_M)
    offs_d = tl.arange(0, HEAD_DIM)
    offs_n = tl.arange(0, BLOCK_N)
    q_ptrs = Q + q_off + offs_m[:, None] * stride_qm + offs_d[None, :] * stride_qk
    k_ptrs = K + k_off + offs_d[:, None] * stride_kk + offs_n[None, :] * stride_kn
    v_ptrs = V + v_off + offs_n[:, None] * stride_vn + offs_d[None, :] * stride_vk
    m_i = tl.full([BLOCK_M], float("-inf"), dtype=tl.float32)
    l_i = tl.zeros([BLOCK_M], dtype=tl.float32) + 1.0
    acc = tl.zeros([BLOCK_M, HEAD_DIM], dtype=tl.float32)
    q = tl.load(q_ptrs)
    acc, l_i, m_i = _attn_fwd_inner(
        acc,
        l_i,
        m_i,
        q,
        k_ptrs,
        v_ptrs,
        sm_scale,
        stride_kn,
        stride_vn,
        start_m,
        seqlen_k,
        BLOCK_M,
        BLOCK_N,
        HEAD_DIM,
        CAUSAL,
    )
    acc = acc / l_i[:, None]
    lse = m_i + tl.math.log2(l_i) / 1.4426950408889634
    o_ptrs = (
        Out
        + off_hz * stride_oh
        + offs_m[:, None] * stride_om
        + offs_d[None, :] * stride_ok
    )
    tl.store(o_ptrs, acc.to(Out.dtype.element_ty))
    tl.store(Lse + off_hz * seqlen_q + offs_m, lse)

# config = {"BLOCK_M": 64, "BLOCK_N": 32, "HEAD_DIM": 256, "arch": "sm_90", "causal": false, "dtype": "fp16", "num_stages": 4, "num_warps": 8}
# arch = sm_90


// ===== COMPILED SASS (sm_90a) =====

	.target	sm_90a

	.elftype	@"ET_EXEC"


//--------------------- .note.nv.tkinfo           --------------------------
	.section	.note.nv.tkinfo,"",@"SHT_NOTE"
	.sectionflags	@"SHF_NOTE_NV_TKINFO"
	.tkinfo
        /*0018*/ 	.word	0x00000002
        /*0030*/ 	.string	""
        /*0030*/ 	.string	"ptxas"
        /*0030*/ 	.string	"Cuda compilation tools, release 13.0, V13.0.88"
        /*0030*/ 	.string	"Build cuda_13.0.r13.0/compiler.36424714_0"
        /*0030*/ 	.string	"-v  -suppress-debug-info  -lineinfo  -arch sm_90a "



//--------------------- .note.nv.cuinfo           --------------------------
	.section	.note.nv.cuinfo,"",@"SHT_NOTE"
	.sectionflags	@"SHF_NOTE_NV_CUINFO"
        /*0018*/ 	.short	0x0002
        /*001a*/ 	.short	0x005a
        /*001c*/ 	.short	0x0082
	.zero		2


//--------------------- .nv.info                  --------------------------
	.section	.nv.info,"",@"SHT_CUDA_INFO"
	.align	4


	//----- nvinfo : EIATTR_REGCOUNT
	.align		4
        /*0000*/ 	.byte	0x04, 0x2f
        /*0002*/ 	.short	(.L_2 - .L_1)
	.align		4
.L_1:
        /*0004*/ 	.word	index@(attn_fwd)
        /*0008*/ 	.word	0x000000ff


	//----- nvinfo : EIATTR_FRAME_SIZE
	.align		4
.L_2:
        /*000c*/ 	.byte	0x04, 0x11
        /*000e*/ 	.short	(.L_4 - .L_3)
	.align		4
.L_3:
        /*0010*/ 	.word	index@(attn_fwd)
        /*0014*/ 	.word	0x00000088


	//----- nvinfo : EIATTR_MIN_STACK_SIZE
	.align		4
.L_4:
        /*0018*/ 	.byte	0x04, 0x12
        /*001a*/ 	.short	(.L_6 - .L_5)
	.align		4
.L_5:
        /*001c*/ 	.word	index@(attn_fwd)
        /*0020*/ 	.word	0x00000088
.L_6:


//--------------------- .nv.compat                --------------------------
	.section	.nv.compat,"",@"SHT_CUDA_COMPAT_INFO"
	.align	4
        /*0000*/ 	.byte	0x02, 0x09, 0x01, 0x00, 0x02, 0x02, 0x04, 0x00, 0x02, 0x05, 0x05, 0x00, 0x03, 0x07, 0x01, 0x01
        /*0010*/ 	.byte	0x02, 0x03, 0x00, 0x00, 0x02, 0x06, 0x01, 0x00, 0x04, 0x0b, 0x08, 0x00, 0x00, 0x00, 0x00, 0x00
        /*0020*/ 	.byte	0x00, 0x00, 0x00, 0x00


//--------------------- .nv.info.attn_fwd         --------------------------
	.section	.nv.info.attn_fwd,"",@"SHT_CUDA_INFO"
	.sectionflags	@""
	.align	4


	//----- nvinfo : EIATTR_CUDA_API_VERSION
	.align		4
        /*0000*/ 	.byte	0x04, 0x37
        /*0002*/ 	.short	(.L_8 - .L_7)
.L_7:
        /*0004*/ 	.word	0x00000082


	//----- nvinfo : EIATTR_KPARAM_INFO
	.align		4
.L_8:
        /*0008*/ 	.byte	0x04, 0x17
        /*000a*/ 	.short	(.L_10 - .L_9)
.L_9:
        /*000c*/ 	.word	0x00000000
        /*0010*/ 	.short	0x0019
        /*0012*/ 	.short	0x0080
        /*0014*/ 	.byte	0x00, 0xf4, 0x21, 0x00


	//----- nvinfo : EIATTR_KPARAM_INFO
	.align		4
.L_10:
        /*0018*/ 	.byte	0x04, 0x17
        /*001a*/ 	.short	(.L_12 - .L_11)
.L_11:
        /*001c*/ 	.word	0x00000000
        /*0020*/ 	.short	0x0018
        /*0022*/ 	.short	0x0078
        /*0024*/ 	.byte	0x00, 0xf4, 0x21, 0x00


	//----- nvinfo : EIATTR_KPARAM_INFO
	.align		4
.L_12:
        /*0028*/ 	.byte	0x04, 0x17
        /*002a*/ 	.short	(.L_14 - .L_13)
.L_13:
        /*002c*/ 	.word	0x00000000
        /*0030*/ 	.short	0x0017
        /*0032*/ 	.short	0x0070
        /*0034*/ 	.byte	0x00, 0xf0, 0x11, 0x00


	//----- nvinfo : EIATTR_KPARAM_INFO
	.align		4
.L_14:
        /*0038*/ 	.byte	0x04, 0x17
        /*003a*/ 	.short	(.L_16 - .L_15)
.L_15:
        /*003c*/ 	.word	0x00000000
        /*0040*/ 	.short	0x0016
        /*0042*/ 	.short	0x006c
        /*0044*/ 	.byte	0x00, 0xf0, 0x11, 0x00


	//----- nvinfo : EIATTR_KPARAM_INFO
	.align		4
.L_16:
        /*0048*/ 	.byte	0x04, 0x17
        /*004a*/ 	.short	(.L_18 - .L_17)
.L_17:
        /*004c*/ 	.word	0x00000000
        /*0050*/ 	.short	0x0015
        /*0052*/ 	.short	0x0068
        /*0054*/ 	.byte	0x00, 0xf0, 0x11, 0x00


	//----- nvinfo : EIATTR_KPARAM_INFO
	.align		4
.L_18:
        /*0058*/ 	.byte	0x04, 0x17
        /*005a*/ 	.short	(.L_20 - .L_19)
.L_19:
        /*005c*/ 	.word	0x00000000
        /*0060*/ 	.short	0x0014
        /*0062*/ 	.short	0x0064
        /*0064*/ 	.byte	0x00, 0xf0, 0x11, 0x00


	//----- nvinfo : EIATTR_KPARAM_INFO
	.align		4
.L_20:
        /*0068*/ 	.byte	0x04, 0x17
        /*006a*/ 	.short	(.L_22 - .L_21)
.L_21:
        /*006c*/ 	.word	0x00000000
        /*0070*/ 	.short	0x0013
        /*0072*/ 	.short	0x0060
        /*0074*/ 	.byte	0x00, 0xf0, 0x11, 0x00


	//----- nvinfo : EIATTR_KPARAM_INFO
	.align		4
.L_22:
        /*0078*/ 	.byte	0x04, 0x17
        /*007a*/ 	.short	(.L_24 - .L_23)
.L_23:
        /*007c*/ 	.word	0x00000000
        /*0080*/ 	.short	0x0012
        /*0082*/ 	.short	0x005c
        /*0084*/ 	.byte	0x00, 0xf0, 0x11, 0x00


	//----- nvinfo : EIATTR_KPARAM_INFO
	.align		4
.L_24:
        /*0088*/ 	.byte	0x04, 0x17
        /*008a*/ 	.short	(.L_26 - .L_25)
.L_25:
        /*008c*/ 	.word	0x00000000
        /*0090*/ 	.short	0x0011
        /*0092*/ 	.short	0x0058
        /*0094*/ 	.byte	0x00, 0xf0, 0x11, 0x00


	//----- nvinfo : EIATTR_KPARAM_INFO
	.align		4
.L_26:
        /*0098*/ 	.byte	0x04, 0x17
        /*009a*/ 	.short	(.L_28 - .L_27)
.L_27:
        /*009c*/ 	.word	0x00000000
        /*00a0*/ 	.short	0x0010
        /*00a2*/ 	.short	0x0054
        /*00a4*/ 	.byte	0x00, 0xf0, 0x11, 0x00


	//----- nvinfo : EIATTR_KPARAM_INFO
	.align		4
.L_28:
        /*00a8*/ 	.byte	0x04, 0x17
        /*00aa*/ 	.short	(.L_30 - .L_29)
.L_29:
        /*00ac*/ 	.word	0x00000000
        /*00b0*/ 	.short	0x000f
        /*00b2*/ 	.short	0x0050
        /*00b4*/ 	.byte	0x00, 0xf0, 0x11, 0x00


	//----- nvinfo : EIATTR_KPARAM_INFO
	.align		4
.L_30:
        /*00b8*/ 	.byte	0x04, 0x17
        /*00ba*/ 	.short	(.L_32 - .L_31)
.L_31:
        /*00bc*/ 	.word	0x00000000
        /*00c0*/ 	.short	0x000e
        /*00c2*/ 	.short	0x004c
        /*00c4*/ 	.byte	0x00, 0xf0, 0x11, 0x00


	//----- nvinfo : EIATTR_KPARAM_INFO
	.align		4
.L_32:
        /*00c8*/ 	.byte	0x04, 0x17
        /*00ca*/ 	.short	(.L_34 - .L_33)
.L_33:
        /*00cc*/ 	.word	0x00000000
        /*00d0*/ 	.short	0x000d
        /*00d2*/ 	.short	0x0048
        /*00d4*/ 	.byte	0x00, 0xf0, 0x11, 0x00


	//----- nvinfo : EIATTR_KPARAM_INFO
	.align		4
.L_34:
        /*00d8*/ 	.byte	0x04, 0x17
        /*00da*/ 	.short	(.L_36 - .L_35)
.L_35:
        /*00dc*/ 	.word	0x00000000
        /*00e0*/ 	.short	0x000c
        /*00e2*/ 	.short	0x0044
        /*00e4*/ 	.byte	0x00, 0xf0, 0x11, 0x00


	//----- nvinfo : EIATTR_KPARAM_INFO
	.align		4
.L_36:
        /*00e8*/ 	.byte	0x04, 0x17
        /*00ea*/ 	.short	(.L_38 - .L_37)
.L_37:
        /*00ec*/ 	.word	0x00000000
        /*00f0*/ 	.short	0x000b
        /*00f2*/ 	.short	0x0040
        /*00f4*/ 	.byte	0x00, 0xf0, 0x11, 0x00


	//----- nvinfo : EIATTR_KPARAM_INFO
	.align		4
.L_38:
        /*00f8*/ 	.byte	0x04, 0x17
        /*00fa*/ 	.short	(.L_40 - .L_39)
.L_39:
        /*00fc*/ 	.word	0x00000000
        /*0100*/ 	.short	0x000a
        /*0102*/ 	.short	0x003c
        /*0104*/ 	.byte	0x00, 0xf0, 0x11, 0x00


	//----- nvinfo : EIATTR_KPARAM_INFO
	.align		4
.L_40:
        /*0108*/ 	.byte	0x04, 0x17
        /*010a*/ 	.short	(.L_42 - .L_41)
.L_41:
        /*010c*/ 	.word	0x00000000
        /*0110*/ 	.short	0x0009
        /*0112*/ 	.short	0x0038
        /*0114*/ 	.byte	0x00, 0xf0, 0x11, 0x00


	//----- nvinfo : EIATTR_KPARAM_INFO
	.align		4
.L_42:
        /*0118*/ 	.byte	0x04, 0x17
        /*011a*/ 	.short	(.L_44 - .L_43)
.L_43:
        /*011c*/ 	.word	0x00000000
        /*0120*/ 	.short	0x0008
        /*0122*/ 	.short	0x0034
        /*0124*/ 	.byte	0x00, 0xf0, 0x11, 0x00


	//----- nvinfo : EIATTR_KPARAM_INFO
	.align		4
.L_44:
        /*0128*/ 	.byte	0x04, 0x17
        /*012a*/ 	.short	(.L_46 - .L_45)
.L_45:
        /*012c*/ 	.word	0x00000000
        /*0130*/ 	.short	0x0007
        /*0132*/ 	.short	0x0030
        /*0134*/ 	.byte	0x00, 0xf0, 0x11, 0x00


	//----- nvinfo : EIATTR_KPARAM_INFO
	.align		4
.L_46:
        /*0138*/ 	.byte	0x04, 0x17
        /*013a*/ 	.short	(.L_48 - .L_47)
.L_47:
        /*013c*/ 	.word	0x00000000
        /*0140*/ 	.short	0x0006
        /*0142*/ 	.short	0x002c
        /*0144*/ 	.byte	0x00, 0xf0, 0x11, 0x00


	//----- nvinfo : EIATTR_KPARAM_INFO
	.align		4
.L_48:
        /*0148*/ 	.byte	0x04, 0x17
        /*014a*/ 	.short	(.L_50 - .L_49)
.L_49:
        /*014c*/ 	.word	0x00000000
        /*0150*/ 	.short	0x0005
        /*0152*/ 	.short	0x0028
        /*0154*/ 	.byte	0x00, 0xf0, 0x11, 0x00


	//----- nvinfo : EIATTR_KPARAM_INFO
	.align		4
.L_50:
        /*0158*/ 	.byte	0x04, 0x17
        /*015a*/ 	.short	(.L_52 - .L_51)
.L_51:
        /*015c*/ 	.word	0x00000000
        /*0160*/ 	.short	0x0004
        /*0162*/ 	.short	0x0020
        /*0164*/ 	.byte	0x00, 0xf4, 0x21, 0x00


	//----- nvinfo : EIATTR_KPARAM_INFO
	.align		4
.L_52:
        /*0168*/ 	.byte	0x04, 0x17
        /*016a*/ 	.short	(.L_54 - .L_53)
.L_53:
        /*016c*/ 	.word	0x00000000
        /*0170*/ 	.short	0x0003
        /*0172*/ 	.short	0x0018
        /*0174*/ 	.byte	0x00, 0xf4, 0x21, 0x00


	//----- nvinfo : EIATTR_KPARAM_INFO
	.align		4
.L_54:
        /*0178*/ 	.byte	0x04, 0x17
        /*017a*/ 	.short	(.L_56 - .L_55)
.L_55:
        /*017c*/ 	.word	0x00000000
        /*0180*/ 	.short	0x0002
        /*0182*/ 	.short	0x0010
        /*0184*/ 	.byte	0x00, 0xf4, 0x21, 0x00


	//----- nvinfo : EIATTR_KPARAM_INFO
	.align		4
.L_56:
        /*0188*/ 	.byte	0x04, 0x17
        /*018a*/ 	.short	(.L_58 - .L_57)
.L_57:
        /*018c*/ 	.word	0x00000000
        /*0190*/ 	.short	0x0001
        /*0192*/ 	.short	0x0008
        /*0194*/ 	.byte	0x00, 0xf4, 0x21, 0x00


	//----- nvinfo : EIATTR_KPARAM_INFO
	.align		4
.L_58:
        /*0198*/ 	.byte	0x04, 0x17
        /*019a*/ 	.short	(.L_60 - .L_59)
.L_59:
        /*019c*/ 	.word	0x00000000
        /*01a0*/ 	.short	0x0000
        /*01a2*/ 	.short	0x0000
        /*01a4*/ 	.byte	0x00, 0xf4, 0x21, 0x00


	//----- nvinfo : EIATTR_SPARSE_MMA_MASK
	.align		4
.L_60:
        /*01a8*/ 	.byte	0x03, 0x50
        /*01aa*/ 	.short	0x0000


	//----- nvinfo : EIATTR_MAXREG_COUNT
	.align		4
        /*01ac*/ 	.byte	0x03, 0x1b
        /*01ae*/ 	.short	0x00ff


	//----- nvinfo : EIATTR_NUM_BARRIERS
	.align		4
        /*01b0*/ 	.byte	0x02, 0x4c
        /*01b2*/ 	.byte	0x01
	.zero		1


	//----- nvinfo : EIATTR_ANNOTATIONS
	.align		4
        /*01b4*/ 	.byte	0x04, 0x55
        /*01b6*/ 	.short	(.L_62 - .L_61)


	//   ....[0]....
.L_61:
        /*01b8*/ 	.word	0x00000001
        /*01bc*/ 	.byte	0x10, 0x13, 0x00, 0x00, 0x01, 0x00, 0x00, 0x00, 0x20, 0x13, 0x00, 0x00, 0x01, 0x00, 0x00, 0x00
        /* <DEDUP_REMOVED lines=17> */
        /*02dc*/ 	.byte	0xe0, 0x5c, 0x00, 0x00, 0x01, 0x00, 0x00, 0x00, 0x90, 0x88, 0x00, 0x00


	//----- nvinfo : EIATTR_MERCURY_ISA_VERSION
	.align		4
.L_62:
        /*02e8*/ 	.byte	0x03, 0x5f
        /*02ea*/ 	.short	0x0101


	//----- nvinfo : EIATTR_COOP_GROUP_MASK_REGIDS
	.align		4
        /*02ec*/ 	.byte	0x04, 0x29
        /*02ee*/ 	.short	(.L_64 - .L_63)


	//   ....[0]....
.L_63:
        /*02f0*/ 	.word	0xffffffff


	//   ....[1]....
        /*02f4*/ 	.word	0xffffffff


	//   ....[2]....
        /*02f8*/ 	.word	0xffffffff


	//   ....[3]....
        /*02fc*/ 	.word	0xffffffff


	//   ....[4]....
        /*0300*/ 	.word	0xffffffff


	//   ....[5]....
        /*0304*/ 	.word	0xffffffff


	//   ....[6]....
        /*0308*/ 	.word	0xffffffff


	//   ....[7]....
        /*030c*/ 	.word	0xffffffff


	//----- nvinfo : EIATTR_COOP_GROUP_INSTR_OFFSETS
	.align		4
.L_64:
        /*0310*/ 	.byte	0x04, 0x28
        /*0312*/ 	.short	(.L_66 - .L_65)


	//   ....[0]....
.L_65:
        /*0314*/ 	.word	0x00004df0


	//   ....[1]....
        /*0318*/ 	.word	0x00004f20


	//   ....[2]....
        /*031c*/ 	.word	0x00004f60


	//   ....[3]....
        /*0320*/ 	.word	0x00004f80


	//   ....[4]....
        /*0324*/ 	.word	0x00005b80


	//   ....[5]....
        /*0328*/ 	.word	0x00005b90


	//   ....[6]....
        /*032c*/ 	.word	0x00005bd0


	//   ....[7]....
        /*0330*/ 	.word	0x00005be0


	//----- nvinfo : EIATTR_EXIT_INSTR_OFFSETS
	.align		4
.L_66:
        /*0334*/ 	.byte	0x04, 0x1c
        /*0336*/ 	.short	(.L_68 - .L_67)


	//   ....[0]....
.L_67:
        /*0338*/ 	.word	0x00008880


	//   ....[1]....
        /*033c*/ 	.word	0x00008940


	//----- nvinfo : EIATTR_REQNTID
	.align		4
.L_68:
        /*0340*/ 	.byte	0x04, 0x10
        /*0342*/ 	.short	(.L_70 - .L_69)
.L_69:
        /*0344*/ 	.word	0x00000100
        /*0348*/ 	.word	0x00000001
        /*034c*/ 	.word	0x00000001


	//----- nvinfo : EIATTR_CBANK_PARAM_SIZE
	.align		4
.L_70:
        /*0350*/ 	.byte	0x03, 0x19
        /*0352*/ 	.short	0x0088


	//----- nvinfo : EIATTR_PARAM_CBANK
	.align		4
        /*0354*/ 	.byte	0x04, 0x0a
        /*0356*/ 	.short	(.L_72 - .L_71)
	.align		4
.L_71:
        /*0358*/ 	.word	index@(.nv.constant0.attn_fwd)
        /*035c*/ 	.short	0x0210
        /*035e*/ 	.short	0x0088


	//----- nvinfo : EIATTR_SW_WAR
	.align		4
.L_72:
        /*0360*/ 	.byte	0x04, 0x36
        /*0362*/ 	.short	(.L_74 - .L_73)
.L_73:
        /*0364*/ 	.word	0x00000008
.L_74:


//--------------------- .nv.callgraph             --------------------------
	.section	.nv.callgraph,"",@"SHT_CUDA_CALLGRAPH"
	.align	4
	.sectionentsize	8
	.align		4
        /*0000*/ 	.word	0x00000000
	.align		4
        /*0004*/ 	.word	0xffffffff
	.align		4
        /*0008*/ 	.word	0x00000000
	.align		4
        /*000c*/ 	.word	0xfffffffe
	.align		4
        /*0010*/ 	.word	0x00000000
	.align		4
        /*0014*/ 	.word	0xfffffffd
	.align		4
        /*0018*/ 	.word	0x00000000
	.align		4
        /*001c*/ 	.word	0xfffffffc


//--------------------- .nv.constant4             --------------------------
	.section	.nv.constant4,"a",@progbits
	.align	8
	.align		8
.nv.constant4:
        /*0000*/ 	.dword	_$_str


//--------------------- .text.attn_fwd            --------------------------
	.section	.text.attn_fwd,"ax",@progbits
	.align	128
        .global         attn_fwd
        .type           attn_fwd,@function
        .size           attn_fwd,(.L_x_3 - attn_fwd)
        .other          attn_fwd,@"STO_CUDA_ENTRY STV_DEFAULT"
attn_fwd:
.text.attn_fwd:
[----:B------:R-:W0:Y:S01]  /*0000*/  LDC R1, c[0x0][0x28] ;  /* 0x00000a00ff017b82 */ /* 0x000e220000000800 */
[----:B------:R-:W1:Y:S07]  /*0010*/  S2R R107, SR_TID.X ;  /* 0x00000000006b7919 */ /* 0x000e6e0000002100 */
[----:B------:R-:W2:Y:S01]  /*0020*/  LDC.64 R4, c[0x0][0x240] ;  /* 0x00009000ff047b82 */ /* 0x000ea20000000a00 */
[----:B------:R-:W-:Y:S01]  /*0030*/  ULDC.64 UR60, c[0x0][0x208] ;  /* 0x00008200003c7ab9 */ /* 0x000fe20000000a00 */
[----:B0-----:R-:W-:Y:S01]  /*0040*/  VIADD R1, R1, 0xffffff78 ;  /* 0xffffff7801017836 */ /* 0x001fe20000000000 */
[----:B------:R-:W0:Y:S01]  /*0050*/  S2R R3, SR_CTAID.X ;  /* 0x0000000000037919 */ /* 0x000e220000002500 */
[----:B------:R-:W2:Y:S04]  /*0060*/  S2R R109, SR_CTAID.Y ;  /* 0x00000000006d7919 */ /* 0x000ea80000002600 */
[----:B------:R-:W3:Y:S08]  /*0070*/  LDC R6, c[0x0][0x248] ;  /* 0x00009200ff067b82 */ /* 0x000ef00000000800 */
[----:B------:R-:W4:Y:S01]  /*0080*/  LDC.64 R12, c[0x0][0x210] ;  /* 0x00008400ff0c7b82 */ /* 0x000f220000000a00 */
[----:B-1----:R-:W-:-:S02]  /*0090*/  LOP3.LUT R2, R107, 0x3f, RZ, 0xc0, !PT ;  /* 0x0000003f6b027812 */ /* 0x002fc400078ec0ff */
[----:B------:R-:W-:-:S03]  /*00a0*/  SHF.R.U32.HI R0, RZ, 0x6, R107 ;  /* 0x00000006ff007819 */ /* 0x000fc6000001166b */
[----:B0-----:R-:W-:Y:S01]  /*00b0*/  IMAD R7, R3, 0x40, R2 ;  /* 0x0000004003077824 */ /* 0x001fe200078e0202 */
[----:B------:R-:W-:Y:S01]  /*00c0*/  SGXT.U32 R3, R0, 0x2 ;  /* 0x000000020003781a */ /* 0x000fe20000000000 */
[----:B--2---:R-:W-:Y:S02]  /*00d0*/  IMAD R0, R109, R4, RZ ;  /* 0x000000046d007224 */ /* 0x004fe400078e02ff */
[----:B------:R-:W-:Y:S02]  /*00e0*/  IMAD R4, R7, R5, RZ ;  /* 0x0000000507047224 */ /* 0x000fe400078e02ff */
[----:B---3--:R-:W-:Y:S02]  /*00f0*/  IMAD R9, R3, R6, RZ ;  /* 0x0000000603097224 */ /* 0x008fe400078e02ff */
[----:B------:R-:W-:Y:S02]  /*0100*/  IMAD.SHL.U32 R3, R0, 0x2, RZ ;  /* 0x0000000200037824 */ /* 0x000fe400078e00ff */
[----:B------:R-:W-:-:S02]  /*0110*/  IMAD.SHL.U32 R5, R4, 0x2, RZ ;  /* 0x0000000204057824 */ /* 0x000fc400078e00ff */
[----:B------:R-:W-:-:S04]  /*0120*/  IMAD.HI R0, R0, 0x2, RZ ;  /* 0x0000000200007827 */ /* 0x000fc800078e02ff */
[----:B------:R-:W-:Y:S01]  /*0130*/  IMAD.HI R7, R4, 0x2, RZ ;  /* 0x0000000204077827 */ /* 0x000fe200078e02ff */
[----:B----4-:R-:W-:-:S03]  /*0140*/  IADD3 R4, P0, P1, R5, R12, R3 ;  /* 0x0000000c05047210 */ /* 0x010fc6000791e003 */
[C---:B------:R-:W-:Y:S01]  /*0150*/  IMAD R11, R6.reuse, 0x4, R9 ;  /* 0x00000004060b7824 */ /* 0x040fe200078e0209 */
[----:B------:R-:W-:Y:S02]  /*0160*/  IADD3.X R0, R7, R13, R0, P0, P1 ;  /* 0x0000000d07007210 */ /* 0x000fe400007e2400 */
[----:B------:R-:W-:Y:S01]  /*0170*/  LEA R8, P0, R9, R4, 0x1 ;  /* 0x0000000409087211 */ /* 0x000fe200078008ff */
[----:B------:R-:W-:-:S03]  /*0180*/  IMAD R3, R6, 0x4, R11 ;  /* 0x0000000406037824 */ /* 0x000fc600078e020b */
[----:B------:R-:W-:Y:S01]  /*0190*/  LEA.HI.X.SX32 R9, R9, R0, 0x1, P0 ;  /* 0x0000000009097211 */ /* 0x000fe200000f0eff */
[C---:B------:R-:W-:Y:S01]  /*01a0*/  IMAD R7, R6.reuse, 0x4, R3 ;  /* 0x0000000406077824 */ /* 0x040fe200078e0203 */
[-C--:B------:R-:W-:Y:S02]  /*01b0*/  LEA R10, P0, R11, R4.reuse, 0x1 ;  /* 0x000000040b0a7211 */ /* 0x080fe400078008ff */
[----:B------:R-:W-:Y:S01]  /*01c0*/  LEA R12, P1, R3, R4, 0x1 ;  /* 0x00000004030c7211 */ /* 0x000fe200078208ff */
[C---:B------:R-:W-:Y:S01]  /*01d0*/  IMAD R17, R6.reuse, 0x4, R7 ;  /* 0x0000000406117824 */ /* 0x040fe200078e0207 */
[----:B------:R-:W-:Y:S02]  /*01e0*/  LEA.HI.X.SX32 R11, R11, R0, 0x1, P0 ;  /* 0x000000000b0b7211 */ /* 0x000fe400000f0eff */
[----:B------:R-:W-:Y:S01]  /*01f0*/  LEA R14, P0, R7, R4, 0x1 ;  /* 0x00000004070e7211 */ /* 0x000fe200078008ff */
[----:B------:R-:W-:Y:S01]  /*0200*/  IMAD R19, R6, 0x4, R17 ;  /* 0x0000000406137824 */ /* 0x000fe200078e0211 */
[----:B------:R-:W-:-:S02]  /*0210*/  LEA.HI.X.SX32 R13, R3, R0, 0x1, P1 ;  /* 0x00000000030d7211 */ /* 0x000fc400008f0eff */
[----:B------:R-:W-:Y:S01]  /*0220*/  LEA.HI.X.SX32 R15, R7, R0, 0x1, P0 ;  /* 0x00000000070f7211 */ /* 0x000fe200000f0eff */
[C---:B------:R-:W-:Y:S01]  /*0230*/  IMAD R21, R6.reuse, 0x4, R19 ;  /* 0x0000000406157824 */ /* 0x040fe200078e0213 */
[C---:B------:R-:W-:Y:S01]  /*0240*/  LEA R16, P0, R17.reuse, R4, 0x1 ;  /* 0x0000000411107211 */ /* 0x040fe200078008ff */
[----:B------:R0:W2:Y:S02]  /*0250*/  LDG.E.U16 R5, desc[UR60][R12.64] ;  /* 0x0000003c0c057981 */ /* 0x0000a4000c1e1500 */
[----:B------:R-:W-:Y:S01]  /*0260*/  IMAD R23, R6, 0x4, R21 ;  /* 0x0000000406177824 */ /* 0x000fe200078e0215 */
[----:B------:R-:W-:Y:S01]  /*0270*/  LEA.HI.X.SX32 R17, R17, R0, 0x1, P0 ;  /* 0x0000000011117211 */ /* 0x000fe200000f0eff */
[----:B------:R-:W3:Y:S01]  /*0280*/  LDG.E.U16 R3, desc[UR60][R8.64] ;  /* 0x0000003c08037981 */ /* 0x000ee2000c1e1500 */
[----:B------:R-:W-:-:S03]  /*0290*/  LEA R18, P0, R19, R4, 0x1 ;  /* 0x0000000413127211 */ /* 0x000fc600078008ff */
[----:B------:R-:W4:Y:S01]  /*02a0*/  LDG.E.U16 R7, desc[UR60][R10.64] ;  /* 0x0000003c0a077981 */ /* 0x000f22000c1e1500 */
[----:B------:R-:W-:Y:S01]  /*02b0*/  LEA.HI.X.SX32 R19, R19, R0, 0x1, P0 ;  /* 0x0000000013137211 */ /* 0x000fe200000f0eff */
[----:B0-----:R-:W-:Y:S01]  /*02c0*/  IMAD R13, R6, 0x4, R23 ;  /* 0x00000004060d7824 */ /* 0x001fe200078e0217 */
[C---:B------:R-:W-:Y:S01]  /*02d0*/  LEA R22, P0, R23.reuse, R4, 0x1 ;  /* 0x0000000417167211 */ /* 0x040fe200078008ff */
[----:B------:R0:W5:Y:S03]  /*02e0*/  LDG.E.U16 R8, desc[UR60][R14.64] ;  /* 0x0000003c0e087981 */ /* 0x000166000c1e1500 */
[----:B------:R-:W-:Y:S02]  /*02f0*/  LEA.HI.X.SX32 R23, R23, R0, 0x1, P0 ;  /* 0x0000000017177211 */ /* 0x000fe400000f0eff */
[-C--:B------:R-:W-:Y:S01]  /*0300*/  LEA R24, P0, R13, R4.reuse, 0x1 ;  /* 0x000000040d187211 */ /* 0x080fe200078008ff */
[----:B------:R1:W4:Y:S01]  /*0310*/  LDG.E.U16 R9, desc[UR60][R16.64] ;  /* 0x0000003c10097981 */ /* 0x000322000c1e1500 */
[----:B------:R-:W-:-:S03]  /*0320*/  LEA R20, P1, R21, R4, 0x1 ;  /* 0x0000000415147211 */ /* 0x000fc600078208ff */
[----:B------:R1:W5:Y:S01]  /*0330*/  LDG.E.U16 R10, desc[UR60][R18.64] ;  /* 0x0000003c120a7981 */ /* 0x000362000c1e1500 */
[C---:B0-----:R-:W-:Y:S01]  /*0340*/  IMAD R15, R6.reuse, 0x4, R13 ;  /* 0x00000004060f7824 */ /* 0x041fe200078e020d */
[----:B------:R-:W-:Y:S02]  /*0350*/  LEA.HI.X.SX32 R25, R13, R0, 0x1, P0 ;  /* 0x000000000d197211 */ /* 0x000fe400000f0eff */
[----:B------:R0:W5:Y:S01]  /*0360*/  LDG.E.U16 R12, desc[UR60][R22.64] ;  /* 0x0000003c160c7981 */ /* 0x000162000c1e1500 */
[C---:B------:R-:W-:Y:S01]  /*0370*/  IMAD R29, R6.reuse, 0x4, R15 ;  /* 0x00000004061d7824 */ /* 0x040fe200078e020f */
[C---:B------:R-:W-:Y:S02]  /*0380*/  LEA R26, P0, R15.reuse, R4, 0x1 ;  /* 0x000000040f1a7211 */ /* 0x040fe400078008ff */
[----:B------:R0:W5:Y:S01]  /*0390*/  LDG.E.U16 R13, desc[UR60][R24.64] ;  /* 0x0000003c180d7981 */ /* 0x000162000c1e1500 */
[----:B-1----:R-:W-:Y:S01]  /*03a0*/  IMAD R17, R6, 0x4, R29 ;  /* 0x0000000406117824 */ /* 0x002fe200078e021d */
[----:B------:R-:W-:-:S03]  /*03b0*/  LEA.HI.X.SX32 R27, R15, R0, 0x1, P0 ;  /* 0x000000000f1b7211 */ /* 0x000fc600000f0eff */
[C---:B------:R-:W-:Y:S01]  /*03c0*/  IMAD R19, R6.reuse, 0x4, R17 ;  /* 0x0000000406137824 */ /* 0x040fe200078e0211 */
[----:B------:R-:W-:Y:S01]  /*03d0*/  LEA R30, P0, R17, R4, 0x1 ;  /* 0x00000004111e7211 */ /* 0x000fe200078008ff */
[----:B------:R-:W5:Y:S01]  /*03e0*/  LDG.E.U16 R14, desc[UR60][R26.64] ;  /* 0x0000003c1a0e7981 */ /* 0x000f62000c1e1500 */
[-C--:B------:R-:W-:Y:S02]  /*03f0*/  LEA.HI.X.SX32 R21, R21, R0.reuse, 0x1, P1 ;  /* 0x0000000015157211 */ /* 0x080fe400008f0eff */
[----:B------:R-:W-:Y:S01]  /*0400*/  LEA.HI.X.SX32 R31, R17, R0, 0x1, P0 ;  /* 0x00000000111f7211 */ /* 0x000fe200000f0eff */
[C---:B------:R-:W-:Y:S02]  /*0410*/  IMAD R17, R6.reuse, 0x4, R19 ;  /* 0x0000000406117824 */ /* 0x040fe400078e0213 */
[----:B------:R1:W5:Y:S02]  /*0420*/  LDG.E.U16 R11, desc[UR60][R20.64] ;  /* 0x0000003c140b7981 */ /* 0x000364000c1e1500 */
[C---:B0-----:R-:W-:Y:S01]  /*0430*/  IMAD R23, R6.reuse, 0x4, R17 ;  /* 0x0000000406177824 */ /* 0x041fe200078e0211 */
[-C--:B------:R-:W-:Y:S01]  /*0440*/  LEA R28, P1, R29, R4.reuse, 0x1 ;  /* 0x000000041d1c7211 */ /* 0x080fe200078208ff */
[----:B------:R-:W5:Y:S02]  /*0450*/  LDG.E.U16 R16, desc[UR60][R30.64] ;  /* 0x0000003c1e107981 */ /* 0x000f64000c1e1500 */
[----:B------:R-:W-:Y:S01]  /*0460*/  IMAD R25, R6, 0x4, R23 ;  /* 0x0000000406197824 */ /* 0x000fe200078e0217 */
[----:B-1----:R-:W-:-:S02]  /*0470*/  LEA R20, P0, R19, R4, 0x1 ;  /* 0x0000000413147211 */ /* 0x002fc400078008ff */
[-C--:B------:R-:W-:Y:S02]  /*0480*/  LEA.HI.X.SX32 R29, R29, R0.reuse, 0x1, P1 ;  /* 0x000000001d1d7211 */ /* 0x080fe400008f0eff */
[----:B------:R-:W-:Y:S02]  /*0490*/  LEA.HI.X.SX32 R21, R19, R0, 0x1, P0 ;  /* 0x0000000013157211 */ /* 0x000fe400000f0eff */
[C---:B------:R-:W-:Y:S01]  /*04a0*/  LEA R18, P0, R17.reuse, R4, 0x1 ;  /* 0x0000000411127211 */ /* 0x040fe200078008ff */
[C---:B------:R-:W-:Y:S01]  /*04b0*/  IMAD R27, R6.reuse, 0x4, R25 ;  /* 0x00000004061b7824 */ /* 0x040fe200078e0219 */
[----:B------:R0:W5:Y:S02]  /*04c0*/  LDG.E.U16 R15, desc[UR60][R28.64] ;  /* 0x0000003c1c0f7981 */ /* 0x000164000c1e1500 */
[----:B------:R-:W-:Y:S02]  /*04d0*/  LEA.HI.X.SX32 R19, R17, R0, 0x1, P0 ;  /* 0x0000000011137211 */ /* 0x000fe400000f0eff */
[C---:B------:R-:W-:Y:S01]  /*04e0*/  LEA R24, P0, R25.reuse, R4, 0x1 ;  /* 0x0000000419187211 */ /* 0x040fe200078008ff */
[----:B------:R1:W5:Y:S03]  /*04f0*/  LDG.E.U16 R17, desc[UR60][R20.64] ;  /* 0x0000003c14117981 */ /* 0x000366000c1e1500 */
[----:B------:R-:W-:Y:S01]  /*0500*/  LEA.HI.X.SX32 R25, R25, R0, 0x1, P0 ;  /* 0x0000000019197211 */ /* 0x000fe200000f0eff */
[----:B------:R1:W5:Y:S01]  /*0510*/  LDG.E.U16 R18, desc[UR60][R18.64] ;  /* 0x0000003c12127981 */ /* 0x000362000c1e1500 */
[----:B0-----:R-:W-:Y:S01]  /*0520*/  IMAD R29, R6, 0x4, R27 ;  /* 0x00000004061d7824 */ /* 0x001fe200078e021b */
[----:B------:R-:W-:-:S02]  /*0530*/  LEA R26, P0, R27, R4, 0x1 ;  /* 0x000000041b1a7211 */ /* 0x000fc400078008ff */
[----:B------:R-:W-:Y:S01]  /*0540*/  LEA R22, P1, R23, R4, 0x1 ;  /* 0x0000000417167211 */ /* 0x000fe200078208ff */
[C---:B------:R-:W-:Y:S01]  /*0550*/  IMAD R31, R6.reuse, 0x4, R29 ;  /* 0x00000004061f7824 */ /* 0x040fe200078e021d */
[----:B------:R-:W-:Y:S01]  /*0560*/  LEA.HI.X.SX32 R27, R27, R0, 0x1, P0 ;  /* 0x000000001b1b7211 */ /* 0x000fe200000f0eff */
[----:B------:R0:W5:Y:S01]  /*0570*/  LDG.E.U16 R38, desc[UR60][R24.64] ;  /* 0x0000003c18267981 */ /* 0x000162000c1e1500 */
[----:B-1----:R-:W-:Y:S01]  /*0580*/  LEA R20, P0, R29, R4, 0x1 ;  /* 0x000000041d147211 */ /* 0x002fe200078008ff */
[C---:B------:R-:W-:Y:S01]  /*0590*/  IMAD R33, R6.reuse, 0x4, R31 ;  /* 0x0000000406217824 */ /* 0x040fe200078e021f */
[----:B------:R-:W-:Y:S01]  /*05a0*/  LEA.HI.X.SX32 R23, R23, R0, 0x1, P1 ;  /* 0x0000000017177211 */ /* 0x000fe200008f0eff */
[----:B------:R-:W5:Y:S01]  /*05b0*/  LDG.E.U16 R57, desc[UR60][R26.64] ;  /* 0x0000003c1a397981 */ /* 0x000f62000c1e1500 */
[----:B------:R-:W-:Y:S01]  /*05c0*/  LEA R28, P1, R31, R4, 0x1 ;  /* 0x000000041f1c7211 */ /* 0x000fe200078208ff */
[----:B------:R-:W-:Y:S01]  /*05d0*/  IMAD R19, R6, 0x4, R33 ;  /* 0x0000000406137824 */ /* 0x000fe200078e0221 */
[----:B------:R-:W-:Y:S01]  /*05e0*/  LEA.HI.X.SX32 R21, R29, R0, 0x1, P0 ;  /* 0x000000001d157211 */ /* 0x000fe200000f0eff */
[----:B------:R1:W5:Y:S01]  /*05f0*/  LDG.E.U16 R55, desc[UR60][R22.64] ;  /* 0x0000003c16377981 */ /* 0x000362000c1e1500 */
[----:B------:R-:W-:-:S02]  /*0600*/  LEA R30, P0, R33, R4, 0x1 ;  /* 0x00000004211e7211 */ /* 0x000fc400078008ff */
[-C--:B------:R-:W-:Y:S01]  /*0610*/  LEA.HI.X.SX32 R29, R31, R0.reuse, 0x1, P1 ;  /* 0x000000001f1d7211 */ /* 0x080fe200008f0eff */
[----:B0-----:R-:W-:Y:S01]  /*0620*/  IMAD R25, R6, 0x4, R19 ;  /* 0x0000000406197824 */ /* 0x001fe200078e0213 */
[----:B------:R-:W-:Y:S01]  /*0630*/  LEA.HI.X.SX32 R31, R33, R0, 0x1, P0 ;  /* 0x00000000211f7211 */ /* 0x000fe200000f0eff */
[----:B------:R0:W5:Y:S01]  /*0640*/  LDG.E.U16 R40, desc[UR60][R20.64] ;  /* 0x0000003c14287981 */ /* 0x000162000c1e1500 */
[----:B-1----:R-:W-:-:S03]  /*0650*/  LEA R22, P0, R19, R4, 0x1 ;  /* 0x0000000413167211 */ /* 0x002fc600078008ff */
[----:B------:R-:W5:Y:S01]  /*0660*/  LDG.E.U16 R59, desc[UR60][R28.64] ;  /* 0x0000003c1c3b7981 */ /* 0x000f62000c1e1500 */
[----:B------:R-:W-:Y:S01]  /*0670*/  LEA.HI.X.SX32 R23, R19, R0, 0x1, P0 ;  /* 0x0000000013177211 */ /* 0x000fe200000f0eff */
[C---:B------:R-:W-:Y:S01]  /*0680*/  IMAD R19, R6.reuse, 0x4, R25 ;  /* 0x0000000406137824 */ /* 0x040fe200078e0219 */
[-C--:B------:R-:W-:Y:S01]  /*0690*/  LEA R24, P0, R25, R4.reuse, 0x1 ;  /* 0x0000000419187211 */ /* 0x080fe200078008ff */
[----:B------:R1:W5:Y:S02]  /*06a0*/  LDG.E.U16 R42, desc[UR60][R30.64] ;  /* 0x0000003c1e2a7981 */ /* 0x000364000c1e1500 */
[C---:B------:R-:W-:Y:S01]  /*06b0*/  IMAD R33, R6.reuse, 0x4, R19 ;  /* 0x0000000406217824 */ /* 0x040fe200078e0213 */
[----:B------:R-:W-:Y:S01]  /*06c0*/  LEA R26, P1, R19, R4, 0x1 ;  /* 0x00000004131a7211 */ /* 0x000fe200078208ff */
[----:B------:R1:W5:Y:S01]  /*06d0*/  LDG.E.U16 R61, desc[UR60][R22.64] ;  /* 0x0000003c163d7981 */ /* 0x000362000c1e1500 */
[-C--:B------:R-:W-:Y:S02]  /*06e0*/  LEA.HI.X.SX32 R25, R25, R0.reuse, 0x1, P0 ;  /* 0x0000000019197211 */ /* 0x080fe400000f0eff */
[----:B------:R-:W-:Y:S01]  /*06f0*/  LEA.HI.X.SX32 R27, R19, R0, 0x1, P1 ;  /* 0x00000000131b7211 */ /* 0x000fe200008f0eff */
[C---:B------:R-:W-:Y:S01]  /*0700*/  IMAD R19, R6.reuse, 0x4, R33 ;  /* 0x0000000406137824 */ /* 0x040fe200078e0221 */
[C---:B0-----:R-:W-:Y:S01]  /*0710*/  LEA R20, P0, R33.reuse, R4, 0x1 ;  /* 0x0000000421147211 */ /* 0x041fe200078008ff */
[----:B------:R0:W5:Y:S03]  /*0720*/  LDG.E.U16 R44, desc[UR60][R24.64] ;  /* 0x0000003c182c7981 */ /* 0x000166000c1e1500 */
[----:B------:R-:W-:Y:S01]  /*0730*/  LEA.HI.X.SX32 R21, R33, R0, 0x1, P0 ;  /* 0x0000000021157211 */ /* 0x000fe200000f0eff */
[C---:B-1----:R-:W-:Y:S01]  /*0740*/  IMAD R31, R6.reuse, 0x4, R19 ;  /* 0x00000004061f7824 */ /* 0x042fe200078e0213 */
[C---:B------:R-:W-:Y:S01]  /*0750*/  LEA R28, P0, R19.reuse, R4, 0x1 ;  /* 0x00000004131c7211 */ /* 0x040fe200078008ff */
[----:B------:R1:W5:Y:S03]  /*0760*/  LDG.E.U16 R63, desc[UR60][R26.64] ;  /* 0x0000003c1a3f7981 */ /* 0x000366000c1e1500 */
[----:B------:R-:W-:Y:S01]  /*0770*/  LEA.HI.X.SX32 R29, R19, R0, 0x1, P0 ;  /* 0x00000000131d7211 */ /* 0x000fe200000f0eff */
[C---:B------:R-:W-:Y:S01]  /*0780*/  IMAD R19, R6.reuse, 0x4, R31 ;  /* 0x0000000406137824 */ /* 0x040fe200078e021f */
[-C--:B------:R-:W-:Y:S01]  /*0790*/  LEA R22, P0, R31, R4.reuse, 0x1 ;  /* 0x000000041f167211 */ /* 0x080fe200078008ff */
[----:B------:R1:W5:Y:S02]  /*07a0*/  LDG.E.U16 R46, desc[UR60][R20.64] ;  /* 0x0000003c142e7981 */ /* 0x000364000c1e1500 */
[----:B------:R-:W-:Y:S01]  /*07b0*/  IMAD R33, R6, 0x4, R19 ;  /* 0x0000000406217824 */ /* 0x000fe200078e0213 */
[----:B------:R-:W-:Y:S01]  /*07c0*/  LEA R30, P1, R19, R4, 0x1 ;  /* 0x00000004131e7211 */ /* 0x000fe200078208ff */
[----:B------:R1:W5:Y:S01]  /*07d0*/  LDG.E.U16 R65, desc[UR60][R28.64] ;  /* 0x0000003c1c417981 */ /* 0x000362000c1e1500 */
[----:B------:R-:W-:-:S02]  /*07e0*/  LEA.HI.X.SX32 R23, R31, R0, 0x1, P0 ;  /* 0x000000001f177211 */ /* 0x000fc400000f0eff */
        /* <DEDUP_REMOVED lines=10> */
[----:B------:R1:W5:Y:S03]  /*0890*/  LDG.E.U16 R50, desc[UR60][R24.64] ;  /* 0x0000003c18327981 */ /* 0x000366000c1e1500 */
[C---:B------:R-:W-:Y:S01]  /*08a0*/  IMAD R33, R6.reuse, 0x4, R19 ;  /* 0x0000000406217824 */ /* 0x040fe200078e0213 */
[-C--:B------:R-:W-:Y:S01]  /*08b0*/  LEA R28, P1, R19, R4.reuse, 0x1 ;  /* 0x00000004131c7211 */ /* 0x080fe200078208ff */
[----:B------:R1:W5:Y:S01]  /*08c0*/  LDG.E.U16 R69, desc[UR60][R20.64] ;  /* 0x0000003c14457981 */ /* 0x000362000c1e1500 */
[----:B------:R-:W-:Y:S01]  /*08d0*/  LEA R26, P0, R27, R4, 0x1 ;  /* 0x000000041b1a7211 */ /* 0x000fe200078008ff */
[----:B------:R-:W-:Y:S01]  /*08e0*/  IMAD R35, R6, 0x4, R33 ;  /* 0x0000000406237824 */ /* 0x000fe200078e0221 */
[----:B------:R-:W-:-:S02]  /*08f0*/  LEA.HI.X.SX32 R29, R19, R0, 0x1, P1 ;  /* 0x00000000131d7211 */ /* 0x000fc400008f0eff */
[----:B------:R-:W-:Y:S01]  /*0900*/  LEA.HI.X.SX32 R27, R27, R0, 0x1, P0 ;  /* 0x000000001b1b7211 */ /* 0x000fe200000f0eff */
[C---:B------:R-:W-:Y:S01]  /*0910*/  IMAD R19, R6.reuse, 0x4, R35 ;  /* 0x0000000406137824 */ /* 0x040fe200078e0223 */
[C---:B0-----:R-:W-:Y:S01]  /*0920*/  LEA R22, P0, R33.reuse, R4, 0x1 ;  /* 0x0000000421167211 */ /* 0x041fe200078008ff */
[----:B------:R-:W5:Y:S02]  /*0930*/  LDG.E.U16 R71, desc[UR60][R28.64] ;  /* 0x0000003c1c477981 */ /* 0x000f64000c1e1500 */
[C---:B-1----:R-:W-:Y:S01]  /*0940*/  IMAD R31, R6.reuse, 0x4, R19 ;  /* 0x00000004061f7824 */ /* 0x042fe200078e0213 */
[----:B------:R-:W-:Y:S01]  /*0950*/  LEA.HI.X.SX32 R23, R33, R0, 0x1, P0 ;  /* 0x0000000021177211 */ /* 0x000fe200000f0eff */
[----:B------:R0:W5:Y:S01]  /*0960*/  LDG.E.U16 R52, desc[UR60][R26.64] ;  /* 0x0000003c1a347981 */ /* 0x000162000c1e1500 */
[C---:B------:R-:W-:Y:S01]  /*0970*/  LEA R24, P0, R35.reuse, R4, 0x1 ;  /* 0x0000000423187211 */ /* 0x040fe200078008ff */
[C---:B------:R-:W-:Y:S02]  /*0980*/  IMAD R33, R6.reuse, 0x4, R31 ;  /* 0x0000000406217824 */ /* 0x040fe400078e021f */
[----:B------:R1:W5:Y:S01]  /*0990*/  LDG.E.U16 R54, desc[UR60][R22.64] ;  /* 0x0000003c16367981 */ /* 0x000362000c1e1500 */
[----:B------:R-:W-:Y:S01]  /*09a0*/  LEA.HI.X.SX32 R25, R35, R0, 0x1, P0 ;  /* 0x0000000023197211 */ /* 0x000fe200000f0eff */
[----:B------:R-:W-:Y:S01]  /*09b0*/  IMAD R35, R6, 0x4, R33 ;  /* 0x0000000406237824 */ /* 0x000fe200078e0221 */
[----:B------:R-:W-:-:S02]  /*09c0*/  LEA R20, P0, R19, R4, 0x1 ;  /* 0x0000000413147211 */ /* 0x000fc400078008ff */
[----:B------:R-:W-:Y:S01]  /*09d0*/  LEA R30, P1, R31, R4, 0x1 ;  /* 0x000000041f1e7211 */ /* 0x000fe200078208ff */
[----:B------:R1:W5:Y:S01]  /*09e0*/  LDG.E.U16 R73, desc[UR60][R24.64] ;  /* 0x0000003c18497981 */ /* 0x000362000c1e1500 */
[----:B------:R-:W-:Y:S01]  /*09f0*/  LEA.HI.X.SX32 R21, R19, R0, 0x1, P0 ;  /* 0x0000000013157211 */ /* 0x000fe200000f0eff */
[----:B------:R-:W-:Y:S01]  /*0a00*/  IMAD R19, R6, 0x4, R35 ;  /* 0x0000000406137824 */ /* 0x000fe200078e0223 */
[----:B0-----:R-:W-:-:S03]  /*0a10*/  LEA R26, P0, R33, R4, 0x1 ;  /* 0x00000004211a7211 */ /* 0x001fc600078008ff */
[C---:B------:R-:W-:Y:S01]  /*0a20*/  IMAD R29, R6.reuse, 0x4, R19 ;  /* 0x00000004061d7824 */ /* 0x040fe200078e0213 */
[----:B------:R-:W-:Y:S01]  /*0a30*/  LEA.HI.X.SX32 R27, R33, R0, 0x1, P0 ;  /* 0x00000000211b7211 */ /* 0x000fe200000f0eff */
[----:B------:R0:W5:Y:S02]  /*0a40*/  LDG.E.U16 R56, desc[UR60][R20.64] ;  /* 0x0000003c14387981 */ /* 0x000164000c1e1500 */
[C---:B------:R-:W-:Y:S01]  /*0a50*/  IMAD R33, R6.reuse, 0x4, R29 ;  /* 0x0000000406217824 */ /* 0x040fe200078e021d */
[C---:B-1----:R-:W-:Y:S01]  /*0a60*/  LEA R22, P0, R35.reuse, R4, 0x1 ;  /* 0x0000000423167211 */ /* 0x042fe200078008ff */
[----:B------:R1:W5:Y:S02]  /*0a70*/  LDG.E.U16 R58, desc[UR60][R26.64] ;  /* 0x0000003c1a3a7981 */ /* 0x000364000c1e1500 */
[----:B------:R-:W-:Y:S01]  /*0a80*/  IMAD R37, R6, 0x4, R33 ;  /* 0x0000000406257824 */ /* 0x000fe200078e0221 */
[----:B------:R-:W-:-:S03]  /*0a90*/  LEA.HI.X.SX32 R23, R35, R0, 0x1, P0 ;  /* 0x0000000023177211 */ /* 0x000fc600000f0eff */
[C---:B------:R-:W-:Y:S01]  /*0aa0*/  IMAD R35, R6.reuse, 0x4, R37 ;  /* 0x0000000406237824 */ /* 0x040fe200078e0225 */
[----:B------:R-:W-:Y:S01]  /*0ab0*/  LEA R24, P0, R19, R4, 0x1 ;  /* 0x0000000413187211 */ /* 0x000fe200078008ff */
[----:B------:R-:W5:Y:S02]  /*0ac0*/  LDG.E.U16 R77, desc[UR60][R22.64] ;  /* 0x0000003c164d7981 */ /* 0x000f64000c1e1500 */
[C---:B------:R-:W-:Y:S01]  /*0ad0*/  IMAD R39, R6.reuse, 0x4, R35 ;  /* 0x0000000406277824 */ /* 0x040fe200078e0223 */
[-C--:B------:R-:W-:Y:S02]  /*0ae0*/  LEA.HI.X.SX32 R31, R31, R0.reuse, 0x1, P1 ;  /* 0x000000001f1f7211 */ /* 0x080fe400008f0eff */
[----:B------:R-:W-:Y:S01]  /*0af0*/  LEA.HI.X.SX32 R25, R19, R0, 0x1, P0 ;  /* 0x0000000013197211 */ /* 0x000fe200000f0eff */
[----:B------:R-:W-:Y:S01]  /*0b00*/  IMAD R19, R6, 0x4, R39 ;  /* 0x0000000406137824 */ /* 0x000fe200078e0227 */
[C---:B0-----:R-:W-:Y:S01]  /*0b10*/  LEA R20, P0, R33.reuse, R4, 0x1 ;  /* 0x0000000421147211 */ /* 0x041fe200078008ff */
[----:B------:R0:W5:Y:S03]  /*0b20*/  LDG.E.U16 R75, desc[UR60][R30.64] ;  /* 0x0000003c1e4b7981 */ /* 0x000166000c1e1500 */
[----:B------:R-:W-:Y:S01]  /*0b30*/  LEA.HI.X.SX32 R21, R33, R0, 0x1, P0 ;  /* 0x0000000021157211 */ /* 0x000fe200000f0eff */
[----:B------:R0:W5:Y:S01]  /*0b40*/  LDG.E.U16 R60, desc[UR60][R24.64] ;  /* 0x0000003c183c7981 */ /* 0x000162000c1e1500 */
[----:B-1----:R-:W-:-:S02]  /*0b50*/  LEA R26, P0, R37, R4, 0x1 ;  /* 0x00000004251a7211 */ /* 0x002fc400078008ff */
[----:B------:R-:W-:Y:S01]  /*0b60*/  LEA R28, P1, R29, R4, 0x1 ;  /* 0x000000041d1c7211 */ /* 0x000fe200078208ff */
[----:B------:R-:W5:Y:S01]  /*0b70*/  LDG.E.U16 R62, desc[UR60][R20.64] ;  /* 0x0000003c143e7981 */ /* 0x000f62000c1e1500 */
[----:B0-----:R-:W-:Y:S01]  /*0b80*/  IMAD R31, R6, 0x4, R19 ;  /* 0x00000004061f7824 */ /* 0x001fe200078e0213 */
[----:B------:R-:W-:-:S03]  /*0b90*/  LEA.HI.X.SX32 R27, R37, R0, 0x1, P0 ;  /* 0x00000000251b7211 */ /* 0x000fc600000f0eff */
[C---:B------:R-:W-:Y:S01]  /*0ba0*/  IMAD R33, R6.reuse, 0x4, R31 ;  /* 0x0000000406217824 */ /* 0x040fe200078e021f */
[----:B------:R-:W-:Y:S01]  /*0bb0*/  LEA R22, P0, R35, R4, 0x1 ;  /* 0x0000000423167211 */ /* 0x000fe200078008ff */
[----:B------:R-:W5:Y:S02]  /*0bc0*/  LDG.E.U16 R81, desc[UR60][R26.64] ;  /* 0x0000003c1a517981 */ /* 0x000f64000c1e1500 */
[----:B------:R-:W-:Y:S01]  /*0bd0*/  IMAD R37, R6, 0x4, R33 ;  /* 0x0000000406257824 */ /* 0x000fe200078e0221 */
[----:B------:R-:W-:-:S03]  /*0be0*/  LEA.HI.X.SX32 R29, R29, R0, 0x1, P1 ;  /* 0x000000001d1d7211 */ /* 0x000fc600008f0eff */
[C---:B------:R-:W-:Y:S01]  /*0bf0*/  IMAD R41, R6.reuse, 0x4, R37 ;  /* 0x0000000406297824 */ /* 0x040fe200078e0225 */
[----:B------:R-:W-:Y:S01]  /*0c00*/  LEA R24, P1, R39, R4, 0x1 ;  /* 0x0000000427187211 */ /* 0x000fe200078208ff */
[----:B------:R0:W5:Y:S01]  /*0c10*/  LDG.E.U16 R79, desc[UR60][R28.64] ;  /* 0x0000003c1c4f7981 */ /* 0x000162000c1e1500 */
[-C--:B------:R-:W-:Y:S01]  /*0c20*/  LEA.HI.X.SX32 R23, R35, R0.reuse, 0x1, P0 ;  /* 0x0000000023177211 */ /* 0x080fe200000f0eff */
[----:B------:R-:W-:Y:S01]  /*0c30*/  IMAD R35, R6, 0x4, R41 ;  /* 0x0000000406237824 */ /* 0x000fe200078e0229 */
[----:B------:R-:W-:-:S03]  /*0c40*/  LEA.HI.X.SX32 R25, R39, R0, 0x1, P1 ;  /* 0x0000000027197211 */ /* 0x000fc600008f0eff */
[----:B------:R-:W-:Y:S01]  /*0c50*/  IMAD R39, R6, 0x4, R35 ;  /* 0x0000000406277824 */ /* 0x000fe200078e0223 */
[----:B------:R1:W5:Y:S01]  /*0c60*/  LDG.E.U16 R64, desc[UR60][R22.64] ;  /* 0x0000003c16407981 */ /* 0x000362000c1e1500 */
[----:B0-----:R-:W-:-:S03]  /*0c70*/  LEA R28, P0, R19, R4, 0x1 ;  /* 0x00000004131c7211 */ /* 0x001fc600078008ff */
[----:B------:R0:W5:Y:S01]  /*0c80*/  LDG.E.U16 R83, desc[UR60][R24.64] ;  /* 0x0000003c18537981 */ /* 0x000162000c1e1500 */
[----:B------:R-:W-:Y:S01]  /*0c90*/  LEA.HI.X.SX32 R29, R19, R0, 0x1, P0 ;  /* 0x00000000131d7211 */ /* 0x000fe200000f0eff */
[----:B------:R-:W-:Y:S01]  /*0ca0*/  IMAD R19, R6, 0x4, R39 ;  /* 0x0000000406137824 */ /* 0x000fe200078e0227 */
[----:B------:R-:W-:-:S03]  /*0cb0*/  LEA R20, P0, R31, R4, 0x1 ;  /* 0x000000041f147211 */ /* 0x000fc600078008ff */
[C---:B------:R-:W-:Y:S01]  /*0cc0*/  IMAD R43, R6.reuse, 0x4, R19 ;  /* 0x00000004062b7824 */ /* 0x040fe200078e0213 */
[----:B------:R-:W-:Y:S01]  /*0cd0*/  LEA.HI.X.SX32 R21, R31, R0, 0x1, P0 ;  /* 0x000000001f157211 */ /* 0x000fe200000f0eff */
[----:B------:R0:W5:Y:S02]  /*0ce0*/  LDG.E.U16 R66, desc[UR60][R28.64] ;  /* 0x0000003c1c427981 */ /* 0x000164000c1e1500 */
[C---:B------:R-:W-:Y:S01]  /*0cf0*/  IMAD R45, R6.reuse, 0x4, R43 ;  /* 0x00000004062d7824 */ /* 0x040fe200078e022b */
[C---:B------:R-:W-:Y:S01]  /*0d00*/  LEA R26, P0, R33.reuse, R4, 0x1 ;  /* 0x00000004211a7211 */ /* 0x040fe200078008ff */
[----:B------:R0:W5:Y:S02]  /*0d10*/  LDG.E.U16 R85, desc[UR60][R20.64] ;  /* 0x0000003c14557981 */ /* 0x000164000c1e1500 */
[----:B------:R-:W-:Y:S01]  /*0d20*/  IMAD R47, R6, 0x4, R45 ;  /* 0x00000004062f7824 */ /* 0x000fe200078e022d */
[----:B------:R-:W-:-:S03]  /*0d30*/  LEA.HI.X.SX32 R27, R33, R0, 0x1, P0 ;  /* 0x00000000211b7211 */ /* 0x000fc600000f0eff */
[C---:B------:R-:W-:Y:S01]  /*0d40*/  IMAD R33, R6.reuse, 0x4, R47 ;  /* 0x0000000406217824 */ /* 0x040fe200078e022f */
[C---:B-1----:R-:W-:Y:S01]  /*0d50*/  LEA R22, P0, R35.reuse, R4, 0x1 ;  /* 0x0000000423167211 */ /* 0x042fe200078008ff */
[----:B------:R1:W5:Y:S02]  /*0d60*/  LDG.E.U16 R68, desc[UR60][R26.64] ;  /* 0x0000003c1a447981 */ /* 0x000364000c1e1500 */
[C---:B------:R-:W-:Y:S01]  /*0d70*/  IMAD R49, R6.reuse, 0x4, R33 ;  /* 0x0000000406317824 */ /* 0x040fe200078e0221 */
[----:B------:R-:W-:Y:S02]  /*0d80*/  LEA.HI.X.SX32 R23, R35, R0, 0x1, P0 ;  /* 0x0000000023177211 */ /* 0x000fe400000f0eff */
[-C--:B0-----:R-:W-:Y:S01]  /*0d90*/  LEA R24, P0, R19, R4.reuse, 0x1 ;  /* 0x0000000413187211 */ /* 0x081fe200078008ff */
[C---:B------:R-:W-:Y:S01]  /*0da0*/  IMAD R35, R6.reuse, 0x4, R49 ;  /* 0x0000000406237824 */ /* 0x040fe200078e0231 */
[----:B------:R-:W-:Y:S01]  /*0db0*/  LEA R30, P1, R37, R4, 0x1 ;  /* 0x00000004251e7211 */ /* 0x000fe200078208ff */
[----:B------:R-:W5:Y:S01]  /*0dc0*/  LDG.E.U16 R89, desc[UR60][R22.64] ;  /* 0x0000003c16597981 */ /* 0x000f62000c1e1500 */
[-C--:B------:R-:W-:Y:S01]  /*0dd0*/  LEA.HI.X.SX32 R25, R19, R0.reuse, 0x1, P0 ;  /* 0x0000000013197211 */ /* 0x080fe200000f0eff */
[----:B------:R-:W-:Y:S01]  /*0de0*/  IMAD R19, R6, 0x4, R35 ;  /* 0x0000000406137824 */ /* 0x000fe200078e0223 */
[----:B------:R-:W-:-:S02]  /*0df0*/  LEA.HI.X.SX32 R31, R37, R0, 0x1, P1 ;  /* 0x00000000251f7211 */ /* 0x000fc400008f0eff */
[-C--:B------:R-:W-:Y:S01]  /*0e00*/  LEA R28, P1, R45, R4.reuse, 0x1 ;  /* 0x000000042d1c7211 */ /* 0x080fe200078208ff */
[C---:B------:R-:W-:Y:S01]  /*0e10*/  IMAD R21, R6.reuse, 0x4, R19 ;  /* 0x0000000406157824 */ /* 0x040fe200078e0213 */
[----:B-1----:R-:W-:Y:S01]  /*0e20*/  LEA R26, P0, R33, R4, 0x1 ;  /* 0x00000004211a7211 */ /* 0x002fe200078008ff */
[----:B------:R0:W5:Y:S01]  /*0e30*/  LDG.E.U16 R87, desc[UR60][R30.64] ;  /* 0x0000003c1e577981 */ /* 0x000162000c1e1500 */
[-C--:B------:R-:W-:Y:S01]  /*0e40*/  LEA.HI.X.SX32 R29, R45, R0.reuse, 0x1, P1 ;  /* 0x000000002d1d7211 */ /* 0x080fe200008f0eff */
[C---:B------:R-:W-:Y:S01]  /*0e50*/  IMAD R45, R6.reuse, 0x4, R21 ;  /* 0x00000004062d7824 */ /* 0x040fe200078e0215 */
[----:B------:R-:W-:Y:S01]  /*0e60*/  LEA.HI.X.SX32 R27, R33, R0, 0x1, P0 ;  /* 0x00000000211b7211 */ /* 0x000fe200000f0eff */
[----:B------:R1:W5:Y:S02]  /*0e70*/  LDG.E.U16 R91, desc[UR60][R24.64] ;  /* 0x0000003c185b7981 */ /* 0x000364000c1e1500 */
[C---:B------:R-:W-:Y:S01]  /*0e80*/  IMAD R37, R6.reuse, 0x4, R45 ;  /* 0x0000000406257824 */ /* 0x040fe200078e022d */
[-C--:B------:R-:W-:Y:S01]  /*0e90*/  LEA R32, P1, R21, R4.reuse, 0x1 ;  /* 0x0000000415207211 */ /* 0x080fe200078208ff */
[----:B------:R-:W5:Y:S01]  /*0ea0*/  LDG.E.U16 R93, desc[UR60][R28.64] ;  /* 0x0000003c1c5d7981 */ /* 0x000f62000c1e1500 */
[----:B0-----:R-:W-:Y:S01]  /*0eb0*/  LEA R30, P0, R35, R4, 0x1 ;  /* 0x00000004231e7211 */ /* 0x001fe200078008ff */
[----:B------:R-:W-:-:S02]  /*0ec0*/  IMAD R51, R6, 0x4, R37 ;  /* 0x0000000406337824 */ /* 0x000fc400078e0225 */
[----:B------:R0:W5:Y:S01]  /*0ed0*/  LDG.E.U16 R95, desc[UR60][R26.64] ;  /* 0x0000003c1a5f7981 */ /* 0x000162000c1e1500 */
[----:B------:R-:W-:Y:S01]  /*0ee0*/  LEA.HI.X.SX32 R31, R35, R0, 0x1, P0 ;  /* 0x00000000231f7211 */ /* 0x000fe200000f0eff */
[----:B------:R-:W-:Y:S01]  /*0ef0*/  IMAD R53, R6, 0x4, R51 ;  /* 0x0000000406357824 */ /* 0x000fe200078e0233 */
[----:B------:R-:W-:Y:S02]  /*0f00*/  LEA R34, P0, R37, R4, 0x1 ;  /* 0x0000000425227211 */ /* 0x000fe400078008ff */
[-C--:B------:R-:W-:Y:S01]  /*0f10*/  LEA.HI.X.SX32 R33, R21, R0.reuse, 0x1, P1 ;  /* 0x0000000015217211 */ /* 0x080fe200008f0eff */
[----:B------:R2:W5:Y:S01]  /*0f20*/  LDG.E.U16 R97, desc[UR60][R30.64] ;  /* 0x0000003c1e617981 */ /* 0x000562000c1e1500 */
[----:B------:R-:W-:Y:S02]  /*0f30*/  LEA.HI.X.SX32 R35, R37, R0, 0x1, P0 ;  /* 0x0000000025237211 */ /* 0x000fe400000f0eff */
[-C--:B------:R-:W-:Y:S01]  /*0f40*/  LEA R36, P1, R53, R4.reuse, 0x1 ;  /* 0x0000000435247211 */ /* 0x080fe200078208ff */
[----:B------:R3:W5:Y:S01]  /*0f50*/  LDG.E.U16 R99, desc[UR60][R32.64] ;  /* 0x0000003c20637981 */ /* 0x000762000c1e1500 */
[----:B------:R-:W-:-:S02]  /*0f60*/  LEA R20, P0, R41, R4, 0x1 ;  /* 0x0000000429147211 */ /* 0x000fc400078008ff */
[-C--:B------:R-:W-:Y:S01]  /*0f70*/  LEA.HI.X.SX32 R37, R53, R0.reuse, 0x1, P1 ;  /* 0x0000000035257211 */ /* 0x080fe200008f0eff */
[----:B------:R-:W5:Y:S01]  /*0f80*/  LDG.E.U16 R35, desc[UR60][R34.64] ;  /* 0x0000003c22237981 */ /* 0x000f62000c1e1500 */
[----:B------:R-:W-:Y:S02]  /*0f90*/  LEA.HI.X.SX32 R21, R41, R0, 0x1, P0 ;  /* 0x0000000029157211 */ /* 0x000fe400000f0eff */
[-C--:B------:R-:W-:Y:S02]  /*0fa0*/  LEA R22, P1, R39, R4.reuse, 0x1 ;  /* 0x0000000427167211 */ /* 0x080fe400078208ff */
[----:B-1----:R-:W-:Y:S01]  /*0fb0*/  LEA R24, P0, R43, R4, 0x1 ;  /* 0x000000042b187211 */ /* 0x002fe200078008ff */
[----:B------:R-:W-:Y:S01]  /*0fc0*/  IMAD R53, R6, 0x4, R53 ;  /* 0x0000000406357824 */ /* 0x000fe200078e0235 */
[-C--:B------:R-:W-:Y:S01]  /*0fd0*/  LEA.HI.X.SX32 R23, R39, R0.reuse, 0x1, P1 ;  /* 0x0000000027177211 */ /* 0x080fe200008f0eff */
[----:B------:R-:W5:Y:S01]  /*0fe0*/  LDG.E.U16 R37, desc[UR60][R36.64] ;  /* 0x0000003c24257981 */ /* 0x000f62000c1e1500 */
[----:B------:R-:W-:-:S02]  /*0ff0*/  LEA.HI.X.SX32 R25, R43, R0, 0x1, P0 ;  /* 0x000000002b197211 */ /* 0x000fc400000f0eff */
[-C--:B0-----:R-:W-:Y:S01]  /*1000*/  LEA R26, P1, R47, R4.reuse, 0x1 ;  /* 0x000000042f1a7211 */ /* 0x081fe200078208ff */
[----:B------:R0:W5:Y:S01]  /*1010*/  LDG.E.U16 R39, desc[UR60][R20.64] ;  /* 0x0000003c14277981 */ /* 0x000162000c1e1500 */
[----:B------:R-:W-:Y:S02]  /*1020*/  LEA R28, P0, R49, R4, 0x1 ;  /* 0x00000004311c7211 */ /* 0x000fe400078008ff */
[-C--:B------:R-:W-:Y:S01]  /*1030*/  LEA.HI.X.SX32 R27, R47, R0.reuse, 0x1, P1 ;  /* 0x000000002f1b7211 */ /* 0x080fe200008f0eff */
[----:B------:R1:W5:Y:S01]  /*1040*/  LDG.E.U16 R34, desc[UR60][R22.64] ;  /* 0x0000003c16227981 */ /* 0x000362000c1e1500 */
[----:B------:R-:W-:Y:S02]  /*1050*/  LEA.HI.X.SX32 R29, R49, R0, 0x1, P0 ;  /* 0x00000000311d7211 */ /* 0x000fe400000f0eff */
[-C--:B--2---:R-:W-:Y:S01]  /*1060*/  LEA R30, P0, R19, R4.reuse, 0x1 ;  /* 0x00000004131e7211 */ /* 0x084fe200078008ff */
[----:B------:R2:W5:Y:S01]  /*1070*/  LDG.E.U16 R24, desc[UR60][R24.64] ;  /* 0x0000003c18187981 */ /* 0x000562000c1e1500 */
[----:B---3--:R-:W-:-:S02]  /*1080*/  LEA R32, P1, R45, R4, 0x1 ;  /* 0x000000042d207211 */ /* 0x008fc400078208ff */
[-C--:B------:R-:W-:Y:S01]  /*1090*/  LEA.HI.X.SX32 R31, R19, R0.reuse, 0x1, P0 ;  /* 0x00000000131f7211 */ /* 0x080fe200000f0eff */
[----:B------:R3:W5:Y:S01]  /*10a0*/  LDG.E.U16 R26, desc[UR60][R26.64] ;  /* 0x0000003c1a1a7981 */ /* 0x000762000c1e1500 */
[----:B------:R-:W-:Y:S02]  /*10b0*/  LEA.HI.X.SX32 R33, R45, R0, 0x1, P1 ;  /* 0x000000002d217211 */ /* 0x000fe400008f0eff */
[-C--:B0-----:R-:W-:Y:S01]  /*10c0*/  LEA R20, P0, R51, R4.reuse, 0x1 ;  /* 0x0000000433147211 */ /* 0x081fe200078008ff */
[----:B------:R-:W5:Y:S01]  /*10d0*/  LDG.E.U16 R28, desc[UR60][R28.64] ;  /* 0x0000003c1c1c7981 */ /* 0x000f62000c1e1500 */
[----:B-1----:R-:W-:Y:S02]  /*10e0*/  LEA R22, P1, R53, R4, 0x1 ;  /* 0x0000000435167211 */ /* 0x002fe400078208ff */
[-C--:B------:R-:W-:Y:S01]  /*10f0*/  LEA.HI.X.SX32 R21, R51, R0.reuse, 0x1, P0 ;  /* 0x0000000033157211 */ /* 0x080fe200000f0eff */
[----:B------:R-:W5:Y:S01]  /*1100*/  LDG.E.U16 R30, desc[UR60][R30.64] ;  /* 0x0000003c1e1e7981 */ /* 0x000f62000c1e1500 */
[----:B------:R-:W-:-:S03]  /*1110*/  LEA.HI.X.SX32 R23, R53, R0, 0x1, P1 ;  /* 0x0000000035177211 */ /* 0x000fc600008f0eff */
[----:B------:R0:W5:Y:S04]  /*1120*/  LDG.E.U16 R20, desc[UR60][R20.64] ;  /* 0x0000003c14147981 */ /* 0x000168000c1e1500 */
[----:B------:R1:W5:Y:S04]  /*1130*/  LDG.E.U16 R22, desc[UR60][R22.64] ;  /* 0x0000003c16167981 */ /* 0x000368000c1e1500 */
[----:B------:R-:W5:Y:S01]  /*1140*/  LDG.E.U16 R32, desc[UR60][R32.64] ;  /* 0x0000003c20207981 */ /* 0x000f62000c1e1500 */
[----:B------:R-:W4:Y:S01]  /*1150*/  S2R R41, SR_CgaCtaId ;  /* 0x0000000000297919 */ /* 0x000f220000008800 */
[----:B------:R-:W-:-:S02]  /*1160*/  LOP3.LUT R6, R107, 0xff, RZ, 0xc0, !PT ;  /* 0x000000ff6b067812 */ /* 0x000fc400078ec0ff */
[----:B------:R-:W-:-:S03]  /*1170*/  LOP3.LUT R19, R107, 0xc0, RZ, 0xc0, !PT ;  /* 0x000000c06b137812 */ /* 0x000fc600078ec0ff */
[----:B------:R-:W-:Y:S01]  /*1180*/  IMAD.SHL.U32 R0, R6, 0x2, RZ ;  /* 0x0000000206007824 */ /* 0x000fe200078e00ff */
[----:B--2---:R-:W-:Y:S01]  /*1190*/  SHF.R.U32.HI R25, RZ, 0x2, R19 ;  /* 0x00000002ff197819 */ /* 0x004fe20000011613 */
[C---:B---3--:R-:W-:Y:S01]  /*11a0*/  IMAD.SHL.U32 R27, R107.reuse, 0x200, RZ ;  /* 0x000002006b1b7824 */ /* 0x048fe200078e00ff */
[----:B------:R-:W-:Y:S01]  /*11b0*/  MOV R4, 0x400 ;  /* 0x0000040000047802 */ /* 0x000fe20000000f00 */
[C---:B0-----:R-:W-:Y:S01]  /*11c0*/  IMAD.SHL.U32 R21, R107.reuse, 0x4, RZ ;  /* 0x000000046b157824 */ /* 0x041fe200078e00ff */
[----:B------:R-:W-:Y:S01]  /*11d0*/  LOP3.LUT R25, R0, R25, RZ, 0x3c, !PT ;  /* 0x0000001900197212 */ /* 0x000fe200078e3cff */
[----:B------:R-:W-:Y:S01]  /*11e0*/  IMAD.SHL.U32 R0, R107, 0x8, RZ ;  /* 0x000000086b007824 */ /* 0x000fe200078e00ff */
[----:B------:R-:W-:Y:S01]  /*11f0*/  LOP3.LUT R27, R27, 0x3000, RZ, 0xc0, !PT ;  /* 0x000030001b1b7812 */ /* 0x000fe200078ec0ff */
[----:B------:R-:W-:Y:S01]  /*1200*/  IMAD.SHL.U32 R36, R107, 0x20, RZ ;  /* 0x000000206b247824 */ /* 0x000fe200078e00ff */
[----:B------:R-:W-:Y:S01]  /*1210*/  LOP3.LUT R70, R21, 0xc0, RZ, 0xc0, !PT ;  /* 0x000000c015467812 */ /* 0x000fe200078ec0ff */
[----:B-1----:R-:W-:Y:S01]  /*1220*/  IMAD.SHL.U32 R23, R107, 0x800, RZ ;  /* 0x000008006b177824 */ /* 0x002fe200078e00ff */
[----:B------:R-:W-:-:S02]  /*1230*/  LOP3.LUT R29, R0, 0x38, RZ, 0xc0, !PT ;  /* 0x00000038001d7812 */ /* 0x000fc400078ec0ff */
[----:B------:R-:W-:Y:S01]  /*1240*/  LOP3.LUT R27, R27, 0x60, R36, 0xf8, !PT ;  /* 0x000000601b1b7812 */ /* 0x000fe200078ef824 */
[----:B------:R-:W-:Y:S01]  /*1250*/  IMAD.SHL.U32 R36, R107, 0x10, RZ ;  /* 0x000000106b247824 */ /* 0x000fe200078e00ff */
[----:B------:R-:W-:Y:S02]  /*1260*/  LOP3.LUT R23, R23, 0x3000, RZ, 0xc0, !PT ;  /* 0x0000300017177812 */ /* 0x000fe400078ec0ff */
[----:B----4-:R-:W-:Y:S02]  /*1270*/  LEA R204, R41, R4, 0x18 ;  /* 0x0000000429cc7211 */ /* 0x010fe400078ec0ff */
[----:B------:R-:W-:Y:S02]  /*1280*/  LOP3.LUT R4, R0, 0x300, RZ, 0xc0, !PT ;  /* 0x0000030000047812 */ /* 0x000fe400078ec0ff */
[----:B------:R-:W-:Y:S02]  /*1290*/  IADD3 R70, R70, R204, R29 ;  /* 0x000000cc46467210 */ /* 0x000fe40007ffe01d */
[----:B------:R-:W-:-:S02]  /*12a0*/  LOP3.LUT R0, R107, 0x80, RZ, 0xc0, !PT ;  /* 0x000000806b007812 */ /* 0x000fc400078ec0ff */
[----:B------:R-:W-:Y:S02]  /*12b0*/  SHF.R.U32.HI R29, RZ, 0x1, R107 ;  /* 0x00000001ff1d7819 */ /* 0x000fe4000001166b */
[----:B------:R-:W-:Y:S02]  /*12c0*/  LOP3.LUT R36, R23, 0x7f0, R36, 0xf8, !PT ;  /* 0x000007f017247812 */ /* 0x000fe400078ef824 */
[----:B------:R-:W-:Y:S02]  /*12d0*/  SHF.R.U32.HI R23, RZ, 0x2, R0 ;  /* 0x00000002ff177819 */ /* 0x000fe40000011600 */
[----:B------:R-:W-:Y:S02]  /*12e0*/  LOP3.LUT R29, R29, 0x4, RZ, 0xc0, !PT ;  /* 0x000000041d1d7812 */ /* 0x000fe400078ec0ff */
[----:B------:R-:W-:-:S03]  /*12f0*/  LOP3.LUT R104, R36, R23, RZ, 0x3c, !PT ;  /* 0x0000001724687212 */ /* 0x000fc600078e3cff */
[----:B------:R-:W-:Y:S02]  /*1300*/  IMAD.IADD R23, R29, 0x1, R70 ;  /* 0x000000011d177824 */ /* 0x000fe400078e0246 */
[----:B------:R-:W-:Y:S04]  /*1310*/  STL [R1+0x68], R104 ;  /* 0x0000686801007387 */ /* 0x000fe80000100800 */
[----:B------:R0:W-:Y:S01]  /*1320*/  STL [R1+0x6c], R23 ;  /* 0x00006c1701007387 */ /* 0x0001e20000100800 */
[----:B------:R-:W-:Y:S01]  /*1330*/  LOP3.LUT R4, R4, 0x70, R21, 0xf8, !PT ;  /* 0x0000007004047812 */ /* 0x000fe200078ef815 */
[--C-:B------:R-:W-:Y:S01]  /*1340*/  IMAD R21, R0, 0x10, R204.reuse ;  /* 0x0000001000157824 */ /* 0x100fe200078e02cc */
[----:B0-----:R-:W0:Y:S01]  /*1350*/  LDC R23, c[0x0][0x280] ;  /* 0x0000a000ff177b82 */ /* 0x001e220000000800 */
[----:B------:R-:W-:Y:S01]  /*1360*/  IMAD.IADD R0, R25, 0x1, R204 ;  /* 0x0000000119007824 */ /* 0x000fe200078e02cc */
[----:B------:R-:W-:-:S02]  /*1370*/  LOP3.LUT R4, R27, R4, RZ, 0x3c, !PT ;  /* 0x000000041b047212 */ /* 0x000fc400078e3cff */
[----:B------:R-:W-:Y:S02]  /*1380*/  LOP3.LUT R25, R25, 0x40, RZ, 0x3c, !PT ;  /* 0x0000004019197812 */ /* 0x000fe400078e3cff */
[----:B------:R1:W-:Y:S01]  /*1390*/  STS.U16 [R0], R3 ;  /* 0x0000000300007388 */ /* 0x0003e20000000400 */
[----:B------:R-:W-:-:S03]  /*13a0*/  IMAD.IADD R4, R4, 0x1, R21 ;  /* 0x0000000104047824 */ /* 0x000fc600078e0215 */
[----:B------:R-:W-:Y:S01]  /*13b0*/  STS.U16 [R0+0x400], R5 ;  /* 0x0004000500007388 */ /* 0x000fe20000000400 */
[----:B-1----:R-:W-:-:S03]  /*13c0*/  IMAD.IADD R3, R204, 0x1, R25 ;  /* 0x00000001cc037824 */ /* 0x002fc600078e0219 */
[----:B------:R-:W-:Y:S04]  /*13d0*/  STS.U16 [R0+0x800], R9 ;  /* 0x0008000900007388 */ /* 0x000fe80000000400 */
[----:B-----5:R-:W-:Y:S04]  /*13e0*/  STS.U16 [R0+0xc00], R11 ;  /* 0x000c000b00007388 */ /* 0x020fe80000000400 */
[----:B------:R-:W-:Y:S04]  /*13f0*/  STS.U16 [R0+0x1000], R13 ;  /* 0x0010000d00007388 */ /* 0x000fe80000000400 */
        /* <DEDUP_REMOVED lines=13> */
[----:B------:R-:W-:Y:S04]  /*14d0*/  STL [R1+0x64], R4 ;  /* 0x0000640401007387 */ /* 0x000fe80000100800 */
[----:B------:R-:W-:Y:S01]  /*14e0*/  STS.U16 [R0+0x4400], R75 ;  /* 0x0044004b00007388 */ /* 0x000fe20000000400 */
[----:B0-----:R-:W-:-:S03]  /*14f0*/  ISETP.GE.AND P1, PT, R23, 0x1, PT ;  /* 0x000000011700780c */ /* 0x001fc60003f26270 */
        /* <DEDUP_REMOVED lines=12> */
[----:B------:R0:W-:Y:S04]  /*15c0*/  STS.U16 [R0+0x7c00], R37 ;  /* 0x007c002500007388 */ /* 0x0001e80000000400 */
[----:B------:R-:W-:Y:S04]  /*15d0*/  STS.U16 [R3+0x200], R7 ;  /* 0x0002000703007388 */ /* 0x000fe80000000400 */
[----:B------:R-:W-:Y:S04]  /*15e0*/  STS.U16 [R3+0x600], R8 ;  /* 0x0006000803007388 */ /* 0x000fe80000000400 */
[----:B------:R-:W-:Y:S04]  /*15f0*/  STS.U16 [R3+0xa00], R10 ;  /* 0x000a000a03007388 */ /* 0x000fe80000000400 */
[----:B------:R-:W-:Y:S04]  /*1600*/  STS.U16 [R3+0xe00], R12 ;  /* 0x000e000c03007388 */ /* 0x000fe80000000400 */
[----:B------:R-:W-:Y:S04]  /*1610*/  STS.U16 [R3+0x1a00], R18 ;  /* 0x001a001203007388 */ /* 0x000fe80000000400 */
[----:B------:R-:W-:Y:S04]  /*1620*/  STS.U16 [R3+0x7a00], R20 ;  /* 0x007a001403007388 */ /* 0x000fe80000000400 */
[----:B------:R-:W-:Y:S01]  /*1630*/  STS.U16 [R3+0x7e00], R22 ;  /* 0x007e001603007388 */ /* 0x000fe20000000400 */
[----:B------:R-:W-:Y:S01]  /*1640*/  IMAD.MOV.U32 R208, RZ, RZ, -0x800000 ;  /* 0xff800000ffd07424 */ /* 0x000fe200078e00ff */
[----:B0-----:R-:W-:Y:S01]  /*1650*/  CS2R R36, SRZ ;  /* 0x0000000000247805 */ /* 0x001fe2000001ff00 */
[----:B------:R-:W-:Y:S01]  /*1660*/  IMAD.MOV.U32 R213, RZ, RZ, -0x800000 ;  /* 0xff800000ffd57424 */ /* 0x000fe200078e00ff */
[----:B------:R0:W-:Y:S01]  /*1670*/  STS.U16 [R3+0x1200], R14 ;  /* 0x0012000e03007388 */ /* 0x0001e20000000400 */
[----:B------:R-:W-:-:S02]  /*1680*/  CS2R R70, SRZ ;  /* 0x0000000000467805 */ /* 0x000fc4000001ff00 */
[----:B------:R-:W-:Y:S02]  /*1690*/  CS2R R72, SRZ ;  /* 0x0000000000487805 */ /* 0x000fe4000001ff00 */
[----:B------:R-:W-:Y:S01]  /*16a0*/  CS2R R74, SRZ ;  /* 0x00000000004a7805 */ /* 0x000fe2000001ff00 */
[----:B------:R1:W-:Y:S01]  /*16b0*/  STS.U16 [R3+0x1600], R16 ;  /* 0x0016001003007388 */ /* 0x0003e20000000400 */
[----:B------:R-:W-:Y:S02]  /*16c0*/  CS2R R76, SRZ ;  /* 0x00000000004c7805 */ /* 0x000fe4000001ff00 */
[----:B------:R-:W-:Y:S02]  /*16d0*/  CS2R R78, SRZ ;  /* 0x00000000004e7805 */ /* 0x000fe4000001ff00 */
[----:B------:R-:W-:Y:S01]  /*16e0*/  CS2R R80, SRZ ;  /* 0x0000000000507805 */ /* 0x000fe2000001ff00 */
[----:B------:R-:W-:Y:S01]  /*16f0*/  STS.U16 [R3+0x1e00], R38 ;  /* 0x001e002603007388 */ /* 0x000fe20000000400 */
[----:B------:R-:W-:Y:S01]  /*1700*/  CS2R R82, SRZ ;  /* 0x0000000000527805 */ /* 0x000fe2000001ff00 */
[----:B0-----:R-:W-:Y:S01]  /*1710*/  IMAD.MOV.U32 R14, RZ, RZ, 0x3f800000 ;  /* 0x3f800000ff0e7424 */ /* 0x001fe200078e00ff */
[----:B------:R-:W-:Y:S01]  /*1720*/  ISETP.NE.U32.AND P0, PT, R19, RZ, PT ;  /* 0x000000ff1300720c */ /* 0x000fe20003f05070 */
[----:B------:R0:W-:Y:S01]  /*1730*/  STS.U16 [R3+0x2200], R40 ;  /* 0x0022002803007388 */ /* 0x0001e20000000400 */
[----:B------:R-:W-:Y:S01]  /*1740*/  CS2R R84, SRZ ;  /* 0x0000000000547805 */ /* 0x000fe2000001ff00 */
[----:B-1----:R-:W-:Y:S01]  /*1750*/  IMAD.MOV.U32 R16, RZ, RZ, 0x3f800000 ;  /* 0x3f800000ff107424 */ /* 0x002fe200078e00ff */
[----:B------:R-:W-:Y:S01]  /*1760*/  CS2R R86, SRZ ;  /* 0x0000000000567805 */ /* 0x000fe2000001ff00 */
[----:B------:R1:W-:Y:S04]  /*1770*/  STS.U16 [R3+0x2600], R42 ;  /* 0x0026002a03007388 */ /* 0x0003e80000000400 */
[----:B------:R2:W-:Y:S01]  /*1780*/  STS.U16 [R3+0x2a00], R44 ;  /* 0x002a002c03007388 */ /* 0x0005e20000000400 */
[----:B0-----:R-:W-:-:S03]  /*1790*/  CS2R R40, SRZ ;  /* 0x0000000000287805 */ /* 0x001fc6000001ff00 */
[----:B------:R0:W-:Y:S01]  /*17a0*/  STS.U16 [R3+0x2e00], R46 ;  /* 0x002e002e03007388 */ /* 0x0001e20000000400 */
[----:B-1----:R-:W-:-:S03]  /*17b0*/  CS2R R42, SRZ ;  /* 0x00000000002a7805 */ /* 0x002fc6000001ff00 */
[----:B------:R1:W-:Y:S01]  /*17c0*/  STS.U16 [R3+0x3200], R48 ;  /* 0x0032003003007388 */ /* 0x0003e20000000400 */
[----:B--2---:R-:W-:-:S03]  /*17d0*/  CS2R R44, SRZ ;  /* 0x00000000002c7805 */ /* 0x004fc6000001ff00 */
        /* <DEDUP_REMOVED lines=33> */
[----:B-1----:R-:W-:Y:S02]  /*19f0*/  CS2R R28, SRZ ;  /* 0x00000000001c7805 */ /* 0x002fe4000001ff00 */
[----:B--2---:R-:W-:Y:S02]  /*1a00*/  CS2R R30, SRZ ;  /* 0x00000000001e7805 */ /* 0x004fe4000001ff00 */
[----:B0-----:R-:W-:Y:S01]  /*1a10*/  CS2R R32, SRZ ;  /* 0x0000000000207805 */ /* 0x001fe2000001ff00 */
[----:B------:R-:W-:Y:S06]  /*1a20*/  @!P1 BRA `(.L_x_0) ;  /* 0x0000004000a89947 */ /* 0x000fec0003800000 */
[----:B------:R-:W0:Y:S01]  /*1a30*/  LDC R5, c[0x0][0x258] ;  /* 0x00009600ff057b82 */ /* 0x000e220000000800 */
[----:B------:R-:W-:Y:S01]  /*1a40*/  SHF.R.U32.HI R3, RZ, 0x4, R204 ;  /* 0x00000004ff037819 */ /* 0x000fe200000116cc */
[----:B------:R-:W-:Y:S01]  /*1a50*/  VIADD R7, R204, 0x8000 ;  /* 0x00008000cc077836 */ /* 0x000fe20000000000 */
[----:B------:R-:W-:Y:S01]  /*1a60*/  CS2R R24, SRZ ;  /* 0x0000000000187805 */ /* 0x000fe2000001ff00 */
[----:B------:R-:W-:Y:S01]  /*1a70*/  IMAD R4, R19, 0x20, R2 ;  /* 0x0000002013047824 */ /* 0x000fe200078e0202 */
[----:B------:R-:W-:Y:S02]  /*1a80*/  SGXT.U32 R3, R3, 0xe ;  /* 0x0000000e0303781a */ /* 0x000fe40000000000 */
[----:B------:R-:W-:Y:S02]  /*1a90*/  CS2R R26, SRZ ;  /* 0x00000000001a7805 */ /* 0x000fe4000001ff00 */
[----:B------:R-:W-:Y:S01]  /*1aa0*/  SHF.R.U32.HI R252, RZ, 0x4, R7 ;  /* 0x00000004fffc7819 */ /* 0x000fe20000011607 */
[----:B------:R-:W1:Y:S01]  /*1ab0*/  LDC.64 R104, c[0x0][0x250] ;  /* 0x00009400ff687b82 */ /* 0x000e620000000a00 */
[C---:B------:R-:W-:Y:S01]  /*1ac0*/  IADD3 R2, P1, R3.reuse, 0x80, RZ ;  /* 0x0000008003027810 */ /* 0x040fe20007f3e0ff */
[----:B------:R-:W-:Y:S01]  /*1ad0*/  IMAD.SHL.U32 R4, R4, 0x2, RZ ;  /* 0x0000000204047824 */ /* 0x000fe200078e00ff */
[----:B------:R-:W-:-:S02]  /*1ae0*/  R2UR UR56, R3 ;  /* 0x00000000033872ca */ /* 0x000fc400000e0000 */
[----:B------:R-:W-:Y:S02]  /*1af0*/  CS2R R28, SRZ ;  /* 0x00000000001c7805 */ /* 0x000fe4000001ff00 */
[----:B------:R-:W-:Y:S02]  /*1b00*/  R2UR UR4, R2 ;  /* 0x00000000020472ca */ /* 0x000fe400000e0000 */
[----:B------:R-:W-:Y:S02]  /*1b10*/  CS2R R2, SRZ ;  /* 0x0000000000027805 */ /* 0x000fe4000001ff00 */
[----:B------:R-:W-:Y:S01]  /*1b20*/  SGXT.U32 R252, R252, 0xe ;  /* 0x0000000efcfc781a */ /* 0x000fe20000000000 */
[----:B------:R-:W2:Y:S01]  /*1b30*/  LDC.64 R12, c[0x0][0x260] ;  /* 0x00009800ff0c7b82 */ /* 0x000ea20000000a00 */
[----:B------:R-:W-:Y:S02]  /*1b40*/  CS2R R30, SRZ ;  /* 0x00000000001e7805 */ /* 0x000fe4000001ff00 */
[----:B------:R-:W-:-:S02]  /*1b50*/  CS2R R32, SRZ ;  /* 0x0000000000207805 */ /* 0x000fc4000001ff00 */
[----:B------:R-:W-:Y:S02]  /*1b60*/  CS2R R34, SRZ ;  /* 0x0000000000227805 */ /* 0x000fe4000001ff00 */
[----:B------:R-:W-:Y:S02]  /*1b70*/  IADD3.X R2, R2, 0x40000040, RZ, P1, !PT ;  /* 0x4000004002027810 */ /* 0x000fe40000ffe4ff */
[----:B------:R-:W-:Y:S02]  /*1b80*/  CS2R R36, SRZ ;  /* 0x0000000000247805 */ /* 0x000fe4000001ff00 */
[----:B------:R-:W-:Y:S02]  /*1b90*/  CS2R R38, SRZ ;  /* 0x0000000000267805 */ /* 0x000fe4000001ff00 */
[----:B------:R-:W-:Y:S01]  /*1ba0*/  CS2R R40, SRZ ;  /* 0x0000000000287805 */ /* 0x000fe2000001ff00 */
[----:B------:R-:W3:Y:S01]  /*1bb0*/  LDC.64 R8, c[0x0][0x218] ;  /* 0x00008600ff087b82 */ /* 0x000ee20000000a00 */
[----:B0-----:R-:W-:Y:S01]  /*1bc0*/  IMAD R6, R6, R5, RZ ;  /* 0x0000000506067224 */ /* 0x001fe200078e02ff */
[----:B------:R-:W-:-:S02]  /*1bd0*/  IADD3 R5, P2, R252, 0x2, RZ ;  /* 0x00000002fc057810 */ /* 0x000fc40007f5e0ff */
[----:B------:R-:W-:Y:S02]  /*1be0*/  CS2R R42, SRZ ;  /* 0x00000000002a7805 */ /* 0x000fe4000001ff00 */
[----:B------:R-:W-:Y:S01]  /*1bf0*/  R2UR UR5, R2 ;  /* 0x00000000020572ca */ /* 0x000fe200000e0000 */
[C---:B------:R-:W-:Y:S01]  /*1c00*/  IMAD.SHL.U32 R172, R6.reuse, 0x2, RZ ;  /* 0x0000000206ac7824 */ /* 0x040fe200078e00ff */
[----:B------:R-:W-:Y:S01]  /*1c10*/  R2UR UR6, R5 ;  /* 0x00000000050672ca */ /* 0x000fe200000e0000 */
[----:B------:R-:W-:Y:S01]  /*1c20*/  IMAD.HI R6, R6, 0x2, RZ ;  /* 0x0000000206067827 */ /* 0x000fe200078e02ff */
[----:B------:R-:W0:Y:S01]  /*1c30*/  LDC.64 R18, c[0x0][0x220] ;  /* 0x00008800ff127b82 */ /* 0x000e220000000a00 */
[----:B------:R-:W-:Y:S02]  /*1c40*/  IADD3.X R3, R3, 0x40000040, RZ, P2, !PT ;  /* 0x4000004003037810 */ /* 0x000fe400017fe4ff */
[----:B------:R-:W-:Y:S01]  /*1c50*/  CS2R R44, SRZ ;  /* 0x00000000002c7805 */ /* 0x000fe2000001ff00 */
[----:B-1----:R-:W-:Y:S01]  /*1c60*/  IMAD R104, R109, R104, RZ ;  /* 0x000000686d687224 */ /* 0x002fe200078e02ff */
[----:B------:R-:W-:Y:S01]  /*1c70*/  CS2R R46, SRZ ;  /* 0x00000000002e7805 */ /* 0x000fe2000001ff00 */
[----:B------:R-:W-:Y:S01]  /*1c80*/  IMAD R5, R105, 0x14, RZ ;  /* 0x0000001469057824 */ /* 0x000fe200078e02ff */
[----:B------:R-:W-:Y:S01]  /*1c90*/  R2UR UR7, R3 ;  /* 0x00000000030772ca */ /* 0x000fe200000e0000 */
[C---:B------:R-:W-:Y:S01]  /*1ca0*/  IMAD.SHL.U32 R173, R104.reuse, 0x2, RZ ;  /* 0x0000000268ad7824 */ /* 0x040fe200078e00ff */
[----:B--2---:R-:W-:Y:S01]  /*1cb0*/  STL [R1+0x60], R13 ;  /* 0x0000600d01007387 */ /* 0x004fe20000100800 */
[----:B------:R-:W1:Y:S01]  /*1cc0*/  LDC R20, c[0x0][0x268] ;  /* 0x00009a00ff147b82 */ /* 0x000e620000000800 */
[----:B------:R-:W-:Y:S01]  /*1cd0*/  IMAD.MOV.U32 R11, RZ, RZ, R12 ;  /* 0x000000ffff0b7224 */ /* 0x000fe200078e000c */
[----:B------:R-:W-:Y:S01]  /*1ce0*/  UIADD3.64 UR10, UR4, 0x100, URZ ;  /* 0x00000100040a7897 */ /* 0x000fe2000fffe03f */
[----:B------:R2:W-:Y:S01]  /*1cf0*/  STL [R1+0x70], R7 ;  /* 0x0000700701007387 */ /* 0x0005e20000100800 */
[----:B------:R-:W-:Y:S01]  /*1d00*/  IMAD.MOV.U32 R10, RZ, RZ, R13 ;  /* 0x000000ffff0a7224 */ /* 0x000fe200078e000d */
[----:B------:R-:W-:Y:S01]  /*1d10*/  CS2R R48, SRZ ;  /* 0x0000000000307805 */ /* 0x000fe2000001ff00 */
[----:B------:R-:W-:Y:S01]  /*1d20*/  IMAD.HI R104, R104, 0x2, RZ ;  /* 0x0000000268687827 */ /* 0x000fe200078e02ff */
[----:B---3--:R-:W-:-:S02]  /*1d30*/  IADD3 R172, P1, P2, R172, R8, R173 ;  /* 0x00000008acac7210 */ /* 0x008fc40007a3e0ad */
[----:B------:R-:W-:Y:S02]  /*1d40*/  CS2R R50, SRZ ;  /* 0x0000000000327805 */ /* 0x000fe4000001ff00 */
[----:B------:R-:W-:Y:S01]  /*1d50*/  CS2R R52, SRZ ;  /* 0x0000000000347805 */ /* 0x000fe2000001ff00 */
[----:B------:R-:W-:Y:S01]  /*1d60*/  IMAD R2, R109, R11, RZ ;  /* 0x0000000b6d027224 */ /* 0x000fe200078e02ff */
[----:B------:R-:W-:Y:S01]  /*1d70*/  IADD3.X R173, R6, R9, R104, P1, P2 ;  /* 0x0000000906ad7210 */ /* 0x000fe20000fe4468 */
[----:B------:R-:W-:Y:S01]  /*1d80*/  IMAD R3, R105, 0x12, RZ ;  /* 0x0000001269037824 */ /* 0x000fe200078e02ff */
[----:B--2---:R-:W-:Y:S01]  /*1d90*/  LOP3.LUT R7, R107, 0x1f, RZ, 0xc0, !PT ;  /* 0x0000001f6b077812 */ /* 0x004fe200078ec0ff */
[----:B------:R-:W-:Y:S01]  /*1da0*/  UIADD3.64 UR10, UR6, 0x2, URZ ;  /* 0x00000002060a7897 */ /* 0x000fe2000fffe03f */
[-C--:B------:R-:W-:Y:S01]  /*1db0*/  IADD3 RZ, P3, R5, R172.reuse, RZ ;  /* 0x000000ac05ff7210 */ /* 0x080fe20007f7e0ff */
[C---:B------:R-:W-:Y:S01]  /*1dc0*/  IMAD.SHL.U32 R5, R2.reuse, 0x2, RZ ;  /* 0x0000000202057824 */ /* 0x040fe200078e00ff */
[----:B------:R-:W-:Y:S01]  /*1dd0*/  IADD3 RZ, P4, R3, R172, RZ ;  /* 0x000000ac03ff7210 */ /* 0x000fe20007f9e0ff */
[----:B------:R-:W-:Y:S01]  /*1de0*/  IMAD R7, R7, R10, RZ ;  /* 0x0000000a07077224 */ /* 0x000fe200078e02ff */
[----:B------:R-:W-:Y:S01]  /*1df0*/  SHF.R.U32.HI R10, RZ, 0x5, R107 ;  /* 0x00000005ff0a7819 */ /* 0x000fe2000001166b */
[----:B------:R-:W-:Y:S01]  /*1e00*/  IMAD.HI R2, R2, 0x2, RZ ;  /* 0x0000000202027827 */ /* 0x000fe200078e02ff */
[----:B------:R-:W-:Y:S01]  /*1e10*/  UIADD3.64 UR58, UR6, 0x7e, URZ ;  /* 0x0000007e063a7897 */ /* 0x000fe2000fffe03f */
[----:B------:R-:W-:Y:S01]  /*1e20*/  CS2R R54, SRZ ;  /* 0x0000000000367805 */ /* 0x000fe2000001ff00 */
[----:B------:R-:W-:Y:S01]  /*1e30*/  UIADD3.64 UR14, UR6, 0x4, URZ ;  /* 0x00000004060e7897 */ /* 0x000fe2000fffe03f */
[C---:B------:R-:W-:Y:S01]  /*1e40*/  IMAD.SHL.U32 R6, R7.reuse, 0x2, RZ ;  /* 0x0000000207067824 */ /* 0x040fe200078e00ff */
[----:B------:R-:W-:Y:S01]  /*1e50*/  CS2R R56, SRZ ;  /* 0x0000000000387805 */ /* 0x000fe2000001ff00 */
[----:B------:R-:W-:Y:S01]  /*1e60*/  IMAD.HI R7, R7, 0x2, RZ ;  /* 0x0000000207077827 */ /* 0x000fe200078e02ff */
[----:B------:R-:W-:-:S02]  /*1e70*/  CS2R R58, SRZ ;  /* 0x00000000003a7805 */ /* 0x000fc4000001ff00 */
[----:B------:R-:W-:Y:S02]  /*1e80*/  CS2R R60, SRZ ;  /* 0x00000000003c7805 */ /* 0x000fe4000001ff00 */
[----:B0-----:R-:W-:Y:S01]  /*1e90*/  IADD3 R142, P1, P2, R6, R18, R5 ;  /* 0x00000012068e7210 */ /* 0x001fe20007a3e005 */
[----:B------:R-:W-:Y:S01]  /*1ea0*/  IMAD R3, R105, 0x16, RZ ;  /* 0x0000001669037824 */ /* 0x000fe200078e02ff */
[----:B------:R-:W-:Y:S01]  /*1eb0*/  SHF.R.U32.HI R5, RZ, 0x5, R107 ;  /* 0x00000005ff057819 */ /* 0x000fe2000001166b */
[C---:B------:R-:W-:Y:S01]  /*1ec0*/  VIADD R6, R10.reuse, 0x58 ;  /* 0x000000580a067836 */ /* 0x040fe20000000000 */
[----:B------:R-:W-:Y:S01]  /*1ed0*/  IADD3.X R19, R7, R19, R2, P1, P2 ;  /* 0x0000001307137210 */ /* 0x000fe20000fe4402 */
[C---:B------:R-:W-:Y:S01]  /*1ee0*/  VIADD R7, R10.reuse, 0x78 ;  /* 0x000000780a077836 */ /* 0x040fe20000000000 */
[----:B------:R-:W-:Y:S01]  /*1ef0*/  SGXT.U32 R2, R5, 0x3 ;  /* 0x000000030502781a */ /* 0x000fe20000000000 */
[C---:B------:R-:W-:Y:S01]  /*1f00*/  VIADD R5, R10.reuse, 0x38 ;  /* 0x000000380a057836 */ /* 0x040fe20000000000 */
[----:B------:R-:W-:Y:S01]  /*1f10*/  IADD3 RZ, P6, R3, R172, RZ ;  /* 0x000000ac03ff7210 */ /* 0x000fe20007fde0ff */
[----:B------:R-:W-:Y:S01]  /*1f20*/  VIADD R3, R10, 0x18 ;  /* 0x000000180a037836 */ /* 0x000fe20000000000 */
[----:B------:R-:W-:Y:S01]  /*1f30*/  CS2R R62, SRZ ;  /* 0x00000000003e7805 */ /* 0x000fe2000001ff00 */
[----:B-1----:R-:W-:Y:S01]  /*1f40*/  IMAD R12, R2, R20, RZ ;  /* 0x00000014020c7224 */ /* 0x002fe200078e02ff */
[----:B------:R-:W-:Y:S01]  /*1f50*/  CS2R R64, SRZ ;  /* 0x0000000000407805 */ /* 0x000fe2000001ff00 */
[----:B------:R-:W-:Y:S01]  /*1f60*/  VIADD R2, R10, 0x98 ;  /* 0x000000980a027836 */ /* 0x000fe20000000000 */
[----:B------:R-:W-:Y:S01]  /*1f70*/  CS2R R66, SRZ ;  /* 0x0000000000427805 */ /* 0x000fe2000001ff00 */
[----:B------:R-:W-:Y:S01]  /*1f80*/  IMAD R13, R20, 0x8, R12 ;  /* 0x00000008140d7824 */ /* 0x000fe200078e020c */
[----:B------:R-:W-:Y:S01]  /*1f90*/  LEA R218, P5, R12, R142, 0x1 ;  /* 0x0000008e0cda7211 */ /* 0x000fe200078a08ff */
[----:B------:R-:W-:Y:S01]  /*1fa0*/  IMAD R14, R3, R20, RZ ;  /* 0x00000014030e7224 */ /* 0x000fe200078e02ff */
[----:B------:R-:W-:Y:S01]  /*1fb0*/  CS2R R68, SRZ ;  /* 0x0000000000447805 */ /* 0x000fe2000001ff00 */
[----:B------:R-:W-:Y:S01]  /*1fc0*/  IMAD R3, R20, 0x8, R13 ;  /* 0x0000000814037824 */ /* 0x000fe200078e020d */
[----:B------:R-:W-:Y:S01]  /*1fd0*/  LEA R216, P2, R13, R142, 0x1 ;  /* 0x0000008e0dd87211 */ /* 0x000fe200078408ff */
[----:B------:R-:W-:Y:S01]  /*1fe0*/  IMAD R18, R2, R20, RZ ;  /* 0x0000001402127224 */ /* 0x000fe200078e02ff */
[-C--:B------:R-:W-:Y:S01]  /*1ff0*/  LEA.HI.X.SX32 R219, R12, R19.reuse, 0x1, P5 ;  /* 0x000000130cdb7211 */ /* 0x080fe200028f0eff */
[C---:B------:R-:W-:Y:S01]  /*2000*/  IMAD R2, R20.reuse, 0x10, R3 ;  /* 0x0000001014027824 */ /* 0x040fe200078e0203 */
[----:B------:R-:W-:Y:S01]  /*2010*/  LEA R176, P5, R3, R142, 0x1 ;  /* 0x0000008e03b07211 */ /* 0x000fe200078a08ff */
[-C--:B------:R-:W-:Y:S01]  /*2020*/  IMAD R15, R5, R20.reuse, RZ ;  /* 0x00000014050f7224 */ /* 0x080fe200078e02ff */
[-C--:B------:R-:W-:Y:S01]  /*2030*/  LEA.HI.X.SX32 R217, R13, R19.reuse, 0x1, P2 ;  /* 0x000000130dd97211 */ /* 0x080fe200010f0eff */
[----:B------:R-:W-:Y:S01]  /*2040*/  IMAD R5, R20, 0x8, R2 ;  /* 0x0000000814057824 */ /* 0x000fe200078e0202 */
[-C--:B------:R-:W-:Y:S01]  /*2050*/  LEA.HI.X.SX32 R177, R3, R19.reuse, 0x1, P5 ;  /* 0x0000001303b17211 */ /* 0x080fe200028f0eff */
[----:B------:R-:W-:Y:S01]  /*2060*/  IMAD R16, R6, R20, RZ ;  /* 0x0000001406107224 */ /* 0x000fe200078e02ff */
[-C--:B------:R-:W-:Y:S01]  /*2070*/  LEA R178, P2, R2, R142.reuse, 0x1 ;  /* 0x0000008e02b27211 */ /* 0x080fe200078408ff */
[----:B------:R-:W-:Y:S01]  /*2080*/  IMAD R6, R20, 0x8, R5 ;  /* 0x0000000814067824 */ /* 0x000fe200078e0205 */
[----:B------:R-:W-:Y:S01]  /*2090*/  LEA R180, P5, R5, R142, 0x1 ;  /* 0x0000008e05b47211 */ /* 0x000fe200078a08ff */
[----:B------:R-:W-:Y:S01]  /*20a0*/  IMAD R17, R7, R20, RZ ;  /* 0x0000001407117224 */ /* 0x000fe200078e02ff */
[-C--:B------:R-:W-:Y:S01]  /*20b0*/  LEA.HI.X.SX32 R179, R2, R19.reuse, 0x1, P2 ;  /* 0x0000001302b37211 */ /* 0x080fe200010f0eff */
[----:B------:R-:W-:Y:S01]  /*20c0*/  IMAD R7, R20, 0x10, R6 ;  /* 0x0000001014077824 */ /* 0x000fe200078e0206 */
[-C--:B------:R-:W-:Y:S01]  /*20d0*/  LEA.HI.X.SX32 R181, R5, R19.reuse, 0x1, P5 ;  /* 0x0000001305b57211 */ /* 0x080fe200028f0eff */
[----:B------:R-:W-:Y:S01]  /*20e0*/  VIADD R8, R10, 0xb8 ;  /* 0x000000b80a087836 */ /* 0x000fe20000000000 */
[-C--:B------:R-:W-:Y:S01]  /*20f0*/  LEA R184, P2, R6, R142.reuse, 0x1 ;  /* 0x0000008e06b87211 */ /* 0x080fe200078408ff */
[----:B------:R-:W-:Y:S01]  /*2100*/  IMAD R3, R20, 0x8, R7 ;  /* 0x0000000814037824 */ /* 0x000fe200078e0207 */
[CC--:B------:R-:W-:Y:S01]  /*2110*/  LEA R186, P5, R7.reuse, R142.reuse, 0x1 ;  /* 0x0000008e07ba7211 */ /* 0x0c0fe200078a08ff */
[----:B------:R-:W-:Y:S01]  /*2120*/  VIADD R9, R10, 0xd8 ;  /* 0x000000d80a097836 */ /* 0x000fe20000000000 */
[-C--:B------:R-:W-:Y:S01]  /*2130*/  LEA.HI.X.SX32 R185, R6, R19.reuse, 0x1, P2 ;  /* 0x0000001306b97211 */ /* 0x080fe200010f0eff */
[----:B------:R-:W-:Y:S01]  /*2140*/  IMAD R2, R20, 0x8, R3 ;  /* 0x0000000814027824 */ /* 0x000fe200078e0203 */
[----:B------:R-:W-:Y:S01]  /*2150*/  LEA R174, P1, R14, R142, 0x1 ;  /* 0x0000008e0eae7211 */ /* 0x000fe200078208ff */
[----:B------:R-:W-:Y:S01]  /*2160*/  IMAD R8, R8, R20, RZ ;  /* 0x0000001408087224 */ /* 0x000fe200078e02ff */
[-C--:B------:R-:W-:Y:S01]  /*2170*/  LEA.HI.X.SX32 R187, R7, R19.reuse, 0x1, P5 ;  /* 0x0000001307bb7211 */ /* 0x080fe200028f0eff */
[----:B------:R-:W-:Y:S01]  /*2180*/  IMAD R5, R20, 0x10, R2 ;  /* 0x0000001014057824 */ /* 0x000fe200078e0202 */
[----:B------:R-:W-:Y:S01]  /*2190*/  LEA R190, P5, R2, R142, 0x1 ;  /* 0x0000008e02be7211 */ /* 0x000fe200078a08ff */
[----:B------:R-:W-:Y:S01]  /*21a0*/  IMAD R9, R9, R20, RZ ;  /* 0x0000001409097224 */ /* 0x000fe200078e02ff */
[-C--:B------:R-:W-:Y:S01]  /*21b0*/  LEA.HI.X.SX32 R175, R14, R19.reuse, 0x1, P1 ;  /* 0x000000130eaf7211 */ /* 0x080fe200008f0eff */
[----:B------:R-:W-:Y:S01]  /*21c0*/  IMAD R6, R20, 0x8, R5 ;  /* 0x0000000814067824 */ /* 0x000fe200078e0205 */
[-C--:B------:R-:W-:Y:S01]  /*21d0*/  LEA R182, P1, R15, R142.reuse, 0x1 ;  /* 0x0000008e0fb67211 */ /* 0x080fe200078208ff */
[----:B------:R-:W-:Y:S01]  /*21e0*/  VIADD R10, R10, 0xf8 ;  /* 0x000000f80a0a7836 */ /* 0x000fe20000000000 */
[----:B------:R-:W-:Y:S01]  /*21f0*/  LEA R188, P2, R3, R142, 0x1 ;  /* 0x0000008e03bc7211 */ /* 0x000fe200078408ff */
[----:B------:R-:W-:Y:S01]  /*2200*/  IMAD R7, R20, 0x8, R6 ;  /* 0x0000000814077824 */ /* 0x000fe200078e0206 */
[-C--:B------:R-:W-:Y:S01]  /*2210*/  LEA.HI.X.SX32 R191, R2, R19.reuse, 0x1, P5 ;  /* 0x0000001302bf7211 */ /* 0x080fe200028f0eff */
[----:B------:R-:W-:Y:S01]  /*2220*/  IMAD R10, R10, R20, RZ ;  /* 0x000000140a0a7224 */ /* 0x000fe200078e02ff */
[-C--:B------:R-:W-:Y:S01]  /*2230*/  LEA.HI.X.SX32 R183, R15, R19.reuse, 0x1, P1 ;  /* 0x000000130fb77211 */ /* 0x080fe200008f0eff */
[----:B------:R-:W-:Y:S01]  /*2240*/  IMAD R2, R20, 0x10, R7 ;  /* 0x0000001014027824 */ /* 0x000fe200078e0207 */
[-C--:B------:R-:W-:Y:S01]  /*2250*/  LEA R192, P1, R16, R142.reuse, 0x1 ;  /* 0x0000008e10c07211 */ /* 0x080fe200078208ff */
[----:B------:R-:W-:Y:S01]  /*2260*/  IMAD.U32 R21, RZ, RZ, UR59 ;  /* 0x0000003bff157e24 */ /* 0x000fe2000f8e00ff */
[-C--:B------:R-:W-:Y:S01]  /*2270*/  LEA.HI.X.SX32 R189, R3, R19.reuse, 0x1, P2 ;  /* 0x0000001303bd7211 */ /* 0x080fe200010f0eff */
[----:B------:R-:W-:Y:S01]  /*2280*/  IMAD R3, R20, 0x8, R2 ;  /* 0x0000000814037824 */ /* 0x000fe200078e0202 */
[-C--:B------:R-:W-:Y:S01]  /*2290*/  LEA R194, P5, R5, R142.reuse, 0x1 ;  /* 0x0000008e05c27211 */ /* 0x080fe200078a08ff */
[----:B------:R-:W-:Y:S01]  /*22a0*/  IMAD R127, R105, 0x6, RZ ;  /* 0x00000006697f7824 */ /* 0x000fe200078e02ff */
[-C--:B------:R-:W-:Y:S01]  /*22b0*/  LEA R196, P2, R17, R142.reuse, 0x1 ;  /* 0x0000008e11c47211 */ /* 0x080fe200078408ff */
[C---:B------:R-:W-:Y:S01]  /*22c0*/  IMAD R141, R105.reuse, 0x3, RZ ;  /* 0x00000003698d7824 */ /* 0x040fe200078e02ff */
[-C--:B------:R-:W-:Y:S01]  /*22d0*/  LEA.HI.X.SX32 R193, R16, R19.reuse, 0x1, P1 ;  /* 0x0000001310c17211 */ /* 0x080fe200008f0eff */
[----:B------:R-:W-:Y:S01]  /*22e0*/  IMAD R123, R105, 0xa, RZ ;  /* 0x0000000a697b7824 */ /* 0x000fe200078e02ff */
[-C--:B------:R-:W-:Y:S01]  /*22f0*/  LEA.HI.X.SX32 R195, R5, R19.reuse, 0x1, P5 ;  /* 0x0000001305c37211 */ /* 0x080fe200028f0eff */
[----:B------:R-:W-:Y:S01]  /*2300*/  IMAD R5, R20, 0x8, R3 ;  /* 0x0000000814057824 */ /* 0x000fe200078e0203 */
[CC--:B------:R-:W-:Y:S01]  /*2310*/  LEA R198, P1, R6.reuse, R142.reuse, 0x1 ;  /* 0x0000008e06c67211 */ /* 0x0c0fe200078208ff */
[----:B------:R-:W-:Y:S01]  /*2320*/  IMAD R119, R105, 0xc, RZ ;  /* 0x0000000c69777824 */ /* 0x000fe200078e02ff */
[-C--:B------:R-:W-:Y:S01]  /*2330*/  LEA R200, P5, R7, R142.reuse, 0x1 ;  /* 0x0000008e07c87211 */ /* 0x080fe200078a08ff */
[----:B------:R-:W-:Y:S01]  /*2340*/  IMAD R121, R105, 0xb, RZ ;  /* 0x0000000b69797824 */ /* 0x000fe200078e02ff */
[-C--:B------:R-:W-:Y:S01]  /*2350*/  LEA.HI.X.SX32 R197, R17, R19.reuse, 0x1, P2 ;  /* 0x0000001311c57211 */ /* 0x080fe200010f0eff */
[C---:B------:R-:W-:Y:S01]  /*2360*/  IMAD R139, R105.reuse, 0x5, RZ ;  /* 0x00000005698b7824 */ /* 0x040fe200078e02ff */
[-C--:B------:R-:W-:Y:S01]  /*2370*/  LEA.HI.X.SX32 R199, R6, R19.reuse, 0x1, P1 ;  /* 0x0000001306c77211 */ /* 0x080fe200008f0eff */
[----:B------:R-:W-:Y:S01]  /*2380*/  IMAD R6, R20, 0x10, R5 ;  /* 0x0000001014067824 */ /* 0x000fe200078e0205 */
[CC--:B------:R-:W-:Y:S01]  /*2390*/  LEA R202, P2, R2.reuse, R142.reuse, 0x1 ;  /* 0x0000008e02ca7211 */ /* 0x0c0fe200078408ff */
[----:B------:R-:W-:Y:S01]  /*23a0*/  IMAD R135, R105, 0x1a, RZ ;  /* 0x0000001a69877824 */ /* 0x000fe200078e02ff */
[-C--:B------:R-:W-:Y:S01]  /*23b0*/  LEA.HI.X.SX32 R201, R7, R19.reuse, 0x1, P5 ;  /* 0x0000001307c97211 */ /* 0x080fe200028f0eff */
[----:B------:R-:W-:Y:S01]  /*23c0*/  IMAD R115, R105, 0xe, RZ ;  /* 0x0000000e69737824 */ /* 0x000fe200078e02ff */
[-C--:B------:R-:W-:Y:S01]  /*23d0*/  LEA R170, P5, R3, R142.reuse, 0x1 ;  /* 0x0000008e03aa7211 */ /* 0x080fe200078a08ff */
[----:B------:R-:W-:Y:S01]  /*23e0*/  IMAD R11, R105, 0x18, RZ ;  /* 0x00000018690b7824 */ /* 0x000fe200078e02ff */
[-C--:B------:R-:W-:Y:S01]  /*23f0*/  LEA.HI.X.SX32 R203, R2, R19.reuse, 0x1, P2 ;  /* 0x0000001302cb7211 */ /* 0x080fe200010f0eff */
[C---:B------:R-:W-:Y:S01]  /*2400*/  IMAD R2, R20.reuse, 0x8, R6 ;  /* 0x0000000814027824 */ /* 0x040fe200078e0206 */
[-C--:B------:R-:W-:Y:S01]  /*2410*/  LEA.HI.X.SX32 R171, R3, R19.reuse, 0x1, P5 ;  /* 0x0000001303ab7211 */ /* 0x080fe200028f0eff */
[----:B------:R-:W-:Y:S01]  /*2420*/  IMAD R125, R105, 0x9, RZ ;  /* 0x00000009697d7824 */ /* 0x000fe200078e02ff */
[-C--:B------:R-:W-:Y:S01]  /*2430*/  LEA R166, P2, R5, R142.reuse, 0x1 ;  /* 0x0000008e05a67211 */ /* 0x080fe200078408ff */
[----:B------:R-:W-:Y:S01]  /*2440*/  IMAD R3, R20, 0x8, R2 ;  /* 0x0000000814037824 */ /* 0x000fe200078e0202 */
[-C--:B------:R-:W-:Y:S01]  /*2450*/  LEA R164, P5, R6, R142.reuse, 0x1 ;  /* 0x0000008e06a47211 */ /* 0x080fe200078a08ff */
[----:B------:R-:W-:Y:S01]  /*2460*/  IMAD R7, R105, 0x38, RZ ;  /* 0x0000003869077824 */ /* 0x000fe200078e02ff */
[-C--:B------:R-:W-:Y:S01]  /*2470*/  LEA.HI.X.SX32 R167, R5, R19.reuse, 0x1, P2 ;  /* 0x0000001305a77211 */ /* 0x080fe200010f0eff */
[----:B------:R-:W-:Y:S01]  /*2480*/  IMAD R5, R20, 0x10, R3 ;  /* 0x0000001014057824 */ /* 0x000fe200078e0203 */
[-C--:B------:R-:W-:Y:S01]  /*2490*/  LEA.HI.X.SX32 R165, R6, R19.reuse, 0x1, P5 ;  /* 0x0000001306a57211 */ /* 0x080fe200028f0eff */
[----:B------:R-:W-:Y:S01]  /*24a0*/  IMAD R117, R105, 0xd, RZ ;  /* 0x0000000d69757824 */ /* 0x000fe200078e02ff */
[-C--:B------:R-:W-:Y:S01]  /*24b0*/  LEA R162, P2, R2, R142.reuse, 0x1 ;  /* 0x0000008e02a27211 */ /* 0x080fe200078408ff */
[----:B------:R-:W-:Y:S01]  /*24c0*/  IMAD R6, R20, 0x8, R5 ;  /* 0x0000000814067824 */ /* 0x000fe200078e0205 */
[-C--:B------:R-:W-:Y:S01]  /*24d0*/  LEA R160, P5, R3, R142.reuse, 0x1 ;  /* 0x0000008e03a07211 */ /* 0x080fe200078a08ff */
[C---:B------:R-:W-:Y:S01]  /*24e0*/  IMAD R113, R105.reuse, 0x1e, RZ ;  /* 0x0000001e69717824 */ /* 0x040fe200078e02ff */
[-C--:B------:R-:W-:Y:S01]  /*24f0*/  LEA.HI.X.SX32 R163, R2, R19.reuse, 0x1, P2 ;  /* 0x0000001302a37211 */ /* 0x080fe200010f0eff */
[----:B------:R-:W-:Y:S01]  /*2500*/  IMAD R2, R20, 0x8, R6 ;  /* 0x0000000814027824 */ /* 0x000fe200078e0206 */
[-C--:B------:R-:W-:Y:S01]  /*2510*/  LEA R168, P1, R18, R142.reuse, 0x1 ;  /* 0x0000008e12a87211 */ /* 0x080fe200078208ff */
[----:B------:R-:W-:Y:S01]  /*2520*/  IMAD R109, R105, 0x7, RZ ;  /* 0x00000007696d7824 */ /* 0x000fe200078e02ff */
[-C--:B------:R-:W-:Y:S01]  /*2530*/  LEA.HI.X.SX32 R161, R3, R19.reuse, 0x1, P5 ;  /* 0x0000001303a17211 */ /* 0x080fe200028f0eff */
[----:B------:R-:W-:Y:S01]  /*2540*/  IMAD R3, R20, 0x10, R2 ;  /* 0x0000001014037824 */ /* 0x000fe200078e0202 */
[-C--:B------:R-:W-:Y:S01]  /*2550*/  LEA R156, P5, R5, R142.reuse, 0x1 ;  /* 0x0000008e059c7211 */ /* 0x080fe200078a08ff */
[C---:B------:R-:W-:Y:S01]  /*2560*/  IMAD R131, R105.reuse, 0x1c, RZ ;  /* 0x0000001c69837824 */ /* 0x040fe200078e02ff */
[-C--:B------:R-:W-:Y:S01]  /*2570*/  LEA.HI.X.SX32 R169, R18, R19.reuse, 0x1, P1 ;  /* 0x0000001312a97211 */ /* 0x080fe200008f0eff */
[----:B------:R-:W-:Y:S01]  /*2580*/  IMAD.U32 R18, RZ, RZ, UR10 ;  /* 0x0000000aff127e24 */ /* 0x000fe2000f8e00ff */
[-C--:B------:R-:W-:Y:S01]  /*2590*/  LEA R158, P1, R8, R142.reuse, 0x1 ;  /* 0x0000008e089e7211 */ /* 0x080fe200078208ff */
[----:B------:R-:W-:Y:S01]  /*25a0*/  IMAD R107, R105, 0xf, RZ ;  /* 0x0000000f696b7824 */ /* 0x000fe200078e02ff */
[-C--:B------:R-:W-:Y:S01]  /*25b0*/  LEA.HI.X.SX32 R157, R5, R19.reuse, 0x1, P5 ;  /* 0x00000013059d7211 */ /* 0x080fe200028f0eff */
[----:B------:R-:W-:Y:S01]  /*25c0*/  IMAD R5, R20, 0x8, R3 ;  /* 0x0000000814057824 */ /* 0x000fe200078e0203 */
[-C--:B------:R-:W-:Y:S01]  /*25d0*/  LEA R154, P2, R9, R142.reuse, 0x1 ;  /* 0x0000008e099a7211 */ /* 0x080fe200078408ff */
[C---:B------:R-:W-:Y:S01]  /*25e0*/  IMAD R137, R105.reuse, 0x19, RZ ;  /* 0x0000001969897824 */ /* 0x040fe200078e02ff */
[-C--:B------:R-:W-:Y:S01]  /*25f0*/  LEA R150, P5, R2, R142.reuse, 0x1 ;  /* 0x0000008e02967211 */ /* 0x080fe200078a08ff */
[C---:B------:R-:W-:Y:S01]  /*2600*/  IMAD R133, R105.reuse, 0x1b, RZ ;  /* 0x0000001b69857824 */ /* 0x040fe200078e02ff */
[-C--:B------:R-:W-:Y:S01]  /*2610*/  LEA.HI.X.SX32 R159, R8, R19.reuse, 0x1, P1 ;  /* 0x00000013089f7211 */ /* 0x080fe200008f0eff */
[C---:B------:R-:W-:Y:S01]  /*2620*/  IMAD R129, R105.reuse, 0x1d, RZ ;  /* 0x0000001d69817824 */ /* 0x040fe200078e02ff */
[-C--:B------:R-:W-:Y:S01]  /*2630*/  LEA R152, P1, R6, R142.reuse, 0x1 ;  /* 0x0000008e06987211 */ /* 0x080fe200078208ff */
[----:B------:R-:W-:Y:S01]  /*2640*/  IMAD R111, R105, 0x1f, RZ ;  /* 0x0000001f696f7824 */ /* 0x000fe200078e02ff */
[-C--:B------:R-:W-:Y:S01]  /*2650*/  LEA.HI.X.SX32 R155, R9, R19.reuse, 0x1, P2 ;  /* 0x00000013099b7211 */ /* 0x080fe200010f0eff */
[----:B------:R-:W-:Y:S01]  /*2660*/  IMAD.MOV.U32 R14, RZ, RZ, 0x3f800000 ;  /* 0x3f800000ff0e7424 */ /* 0x000fe200078e00ff */
[-C--:B------:R-:W-:Y:S01]  /*2670*/  LEA.HI.X.SX32 R151, R2, R19.reuse, 0x1, P5 ;  /* 0x0000001302977211 */ /* 0x080fe200028f0eff */
[----:B------:R-:W-:Y:S01]  /*2680*/  IMAD R2, R20, 0x8, R5 ;  /* 0x0000000814027824 */ /* 0x000fe200078e0205 */
[-C--:B------:R-:W-:Y:S01]  /*2690*/  LEA R148, P2, R3, R142.reuse, 0x1 ;  /* 0x0000008e03947211 */ /* 0x080fe200078408ff */
[----:B------:R-:W-:Y:S01]  /*26a0*/  IMAD.U32 R20, RZ, RZ, UR58 ;  /* 0x0000003aff147e24 */ /* 0x000fe2000f8e00ff */
[-C--:B------:R-:W-:Y:S01]  /*26b0*/  LEA.HI.X.SX32 R153, R6, R19.reuse, 0x1, P1 ;  /* 0x0000001306997211 */ /* 0x080fe200008f0eff */
[----:B------:R-:W-:Y:S01]  /*26c0*/  UIADD3.64 UR58, UR6, 0x80, URZ ;  /* 0x00000080063a7897 */ /* 0x000fe2000fffe03f */
[-C--:B------:R-:W-:Y:S01]  /*26d0*/  LEA R146, P5, R5, R142.reuse, 0x1 ;  /* 0x0000008e05927211 */ /* 0x080fe200078a08ff */
[----:B------:R-:W-:Y:S01]  /*26e0*/  IMAD.MOV.U32 R13, RZ, RZ, -0x800000 ;  /* 0xff800000ff0d7424 */ /* 0x000fe200078e00ff */
[-C--:B------:R-:W-:Y:S01]  /*26f0*/  LEA R144, P1, R10, R142.reuse, 0x1 ;  /* 0x0000008e0a907211 */ /* 0x080fe200078208ff */
[----:B------:R-:W-:Y:S01]  /*2700*/  IMAD.MOV.U32 R12, RZ, RZ, RZ ;  /* 0x000000ffff0c7224 */ /* 0x000fe200078e00ff */
[-C--:B------:R-:W-:Y:S01]  /*2710*/  LEA.HI.X.SX32 R149, R3, R19.reuse, 0x1, P2 ;  /* 0x0000001303957211 */ /* 0x080fe200010f0eff */
[----:B------:R-:W-:Y:S01]  /*2720*/  IMAD R3, R105, 0x32, RZ ;  /* 0x0000003269037824 */ /* 0x000fe200078e02ff */
[----:B------:R-:W-:Y:S01]  /*2730*/  LEA R142, P2, R2, R142, 0x1 ;  /* 0x0000008e028e7211 */ /* 0x000fe200078408ff */
[----:B------:R-:W-:Y:S01]  /*2740*/  IMAD.MOV.U32 R15, RZ, RZ, -0x800000 ;  /* 0xff800000ff0f7424 */ /* 0x000fe200078e00ff */
[-C--:B------:R-:W-:Y:S01]  /*2750*/  LEA.HI.X.SX32 R147, R5, R19.reuse, 0x1, P5 ;  /* 0x0000001305937211 */ /* 0x080fe200028f0eff */
[----:B------:R-:W-:Y:S01]  /*2760*/  IMAD R5, R105, 0x36, RZ ;  /* 0x0000003669057824 */ /* 0x000fe200078e02ff */
[-C--:B------:R-:W-:Y:S01]  /*2770*/  LEA.HI.X.SX32 R145, R10, R19.reuse, 0x1, P1 ;  /* 0x000000130a917211 */ /* 0x080fe200008f0eff */
[----:B------:R-:W-:Y:S01]  /*2780*/  IMAD.MOV.U32 R16, RZ, RZ, 0x3f800000 ;  /* 0x3f800000ff107424 */ /* 0x000fe200078e00ff */
[----:B------:R-:W-:Y:S01]  /*2790*/  LEA.HI.X.SX32 R143, R2, R19, 0x1, P2 ;  /* 0x00000013028f7211 */ /* 0x000fe200010f0eff */
[----:B------:R-:W-:Y:S01]  /*27a0*/  IMAD.U32 R19, RZ, RZ, UR11 ;  /* 0x0000000bff137e24 */ /* 0x000fe2000f8e00ff */
[----:B------:R-:W-:-:S02]  /*27b0*/  IADD3 RZ, P1, R127, R172, RZ ;  /* 0x000000ac7fff7210 */ /* 0x000fc40007f3e0ff */
[----:B------:R-:W-:Y:S02]  /*27c0*/  CS2R R70, SRZ ;  /* 0x0000000000467805 */ /* 0x000fe4000001ff00 */
[-C--:B------:R-:W-:Y:S02]  /*27d0*/  IADD3 RZ, P2, R123, R172.reuse, RZ ;  /* 0x000000ac7bff7210 */ /* 0x080fe40007f5e0ff */
[----:B------:R-:W-:Y:S01]  /*27e0*/  CS2R R72, SRZ ;  /* 0x0000000000487805 */ /* 0x000fe2000001ff00 */
[----:B------:R0:W-:Y:S01]  /*27f0*/  STL.64 [R1+0x58], R18 ;  /* 0x0000581201007387 */ /* 0x0001e20000100a00 */
[----:B------:R-:W-:Y:S02]  /*2800*/  LEA.HI.X.SX32 R141, R141, R173, 0x1, P1 ;  /* 0x000000ad8d8d7211 */ /* 0x000fe400008f0eff */
[----:B------:R-:W-:Y:S02]  /*2810*/  CS2R R74, SRZ ;  /* 0x00000000004a7805 */ /* 0x000fe4000001ff00 */
[----:B------:R-:W-:-:S02]  /*2820*/  IADD3 RZ, P1, R119, R172, RZ ;  /* 0x000000ac77ff7210 */ /* 0x000fc40007f3e0ff */
[----:B------:R-:W-:Y:S02]  /*2830*/  CS2R R76, SRZ ;  /* 0x00000000004c7805 */ /* 0x000fe4000001ff00 */
[-C--:B------:R-:W-:Y:S02]  /*2840*/  LEA.HI.X.SX32 R121, R121, R173.reuse, 0x1, P6 ;  /* 0x000000ad79797211 */ /* 0x080fe400030f0eff */
[----:B------:R-:W-:Y:S02]  /*2850*/  CS2R R78, SRZ ;  /* 0x00000000004e7805 */ /* 0x000fe4000001ff00 */
[----:B------:R-:W-:Y:S02]  /*2860*/  LEA.HI.X.SX32 R139, R139, R173, 0x1, P2 ;  /* 0x000000ad8b8b7211 */ /* 0x000fe400010f0eff */
[----:B------:R-:W-:Y:S02]  /*2870*/  CS2R R80, SRZ ;  /* 0x0000000000507805 */ /* 0x000fe4000001ff00 */
[----:B------:R-:W-:-:S02]  /*2880*/  IADD3 RZ, P6, R135, R172, RZ ;  /* 0x000000ac87ff7210 */ /* 0x000fc40007fde0ff */
[----:B------:R-:W-:Y:S02]  /*2890*/  CS2R R82, SRZ ;  /* 0x0000000000527805 */ /* 0x000fe4000001ff00 */
[-C--:B------:R-:W-:Y:S01]  /*28a0*/  IADD3 RZ, P2, R3, R172.reuse, RZ ;  /* 0x000000ac03ff7210 */ /* 0x080fe20007f5e0ff */
[----:B0-----:R-:W-:Y:S01]  /*28b0*/  IMAD.U32 R18, RZ, RZ, UR14 ;  /* 0x0000000eff127e24 */ /* 0x001fe2000f8e00ff */
[-C--:B------:R-:W-:Y:S01]  /*28c0*/  LEA.HI.X.SX32 R127, R127, R173.reuse, 0x1, P1 ;  /* 0x000000ad7f7f7211 */ /* 0x080fe200008f0eff */
[----:B------:R-:W-:Y:S01]  /*28d0*/  IMAD.U32 R19, RZ, RZ, UR15 ;  /* 0x0000000fff137e24 */ /* 0x000fe2000f8e00ff */
[-C--:B------:R-:W-:Y:S01]  /*28e0*/  IADD3 RZ, P1, R115, R172.reuse, RZ ;  /* 0x000000ac73ff7210 */ /* 0x080fe20007f3e0ff */
[----:B------:R-:W-:Y:S01]  /*28f0*/  IMAD R3, R105, 0x34, RZ ;  /* 0x0000003469037824 */ /* 0x000fe200078e02ff */
[----:B------:R-:W-:Y:S01]  /*2900*/  IADD3 RZ, P5, R11, R172, RZ ;  /* 0x000000ac0bff7210 */ /* 0x000fe20007fbe0ff */
[----:B------:R-:W-:Y:S01]  /*2910*/  IMAD.IADD R11, R204, 0x1, R4 ;  /* 0x00000001cc0b7824 */ /* 0x000fe200078e0204 */
[----:B------:R0:W-:Y:S01]  /*2920*/  STL.64 [R1+0x50], R18 ;  /* 0x0000501201007387 */ /* 0x0001e20000100a00 */
[----:B------:R-:W-:-:S02]  /*2930*/  LEA.HI.X.SX32 R125, R125, R173, 0x1, P4 ;  /* 0x000000ad7d7d7211 */ /* 0x000fc400020f0eff */
[----:B------:R-:W-:Y:S02]  /*2940*/  CS2R R84, SRZ ;  /* 0x0000000000547805 */ /* 0x000fe4000001ff00 */
[-C--:B------:R-:W-:Y:S01]  /*2950*/  LEA.HI.X.SX32 R123, R123, R173.reuse, 0x1, P3 ;  /* 0x000000ad7b7b7211 */ /* 0x080fe200018f0eff */
[----:B------:R1:W-:Y:S01]  /*2960*/  STL.64 [R1+0x48], R20 ;  /* 0x0000481401007387 */ /* 0x0003e20000100a00 */
[-C--:B------:R-:W-:Y:S01]  /*2970*/  IADD3 RZ, P4, R5, R172.reuse, RZ ;  /* 0x000000ac05ff7210 */ /* 0x080fe20007f9e0ff */
[----:B------:R-:W-:Y:S01]  /*2980*/  IMAD R5, R105, 0x3c, RZ ;  /* 0x0000003c69057824 */ /* 0x000fe200078e02ff */
[----:B------:R-:W-:Y:S01]  /*2990*/  IADD3 RZ, P3, R7, R172, RZ ;  /* 0x000000ac07ff7210 */ /* 0x000fe20007f7e0ff */
[----:B------:R-:W-:Y:S01]  /*29a0*/  IMAD R7, R105, 0x3e, RZ ;  /* 0x0000003e69077824 */ /* 0x000fe200078e02ff */
[----:B------:R-:W-:Y:S02]  /*29b0*/  LEA.HI.X.SX32 R117, R117, R173, 0x1, P6 ;  /* 0x000000ad75757211 */ /* 0x000fe400030f0eff */
[----:B------:R-:W-:-:S02]  /*29c0*/  CS2R R86, SRZ ;  /* 0x0000000000567805 */ /* 0x000fc4000001ff00 */
[-C--:B------:R-:W-:Y:S01]  /*29d0*/  IADD3 RZ, P6, R113, R172.reuse, RZ ;  /* 0x000000ac71ff7210 */ /* 0x080fe20007fde0ff */
[----:B0-----:R-:W-:Y:S01]  /*29e0*/  IMAD.U32 R18, RZ, RZ, UR58 ;  /* 0x0000003aff127e24 */ /* 0x001fe2000f8e00ff */
[-C--:B------:R-:W-:Y:S01]  /*29f0*/  LEA.HI.X.SX32 R109, R109, R173.reuse, 0x1, P1 ;  /* 0x000000ad6d6d7211 */ /* 0x080fe200008f0eff */
[----:B------:R-:W-:Y:S01]  /*2a00*/  IMAD.U32 R19, RZ, RZ, UR59 ;  /* 0x0000003bff137e24 */ /* 0x000fe2000f8e00ff */
[----:B------:R-:W-:Y:S01]  /*2a10*/  UIADD3.64 UR58, UR6, 0x82, URZ ;  /* 0x00000082063a7897 */ /* 0x000fe2000fffe03f */
[-C--:B------:R-:W-:Y:S01]  /*2a20*/  IADD3 RZ, P1, R3, R172.reuse, RZ ;  /* 0x000000ac03ff7210 */ /* 0x080fe20007f3e0ff */
[----:B------:R-:W-:Y:S01]  /*2a30*/  IMAD R3, R105, 0x3a, RZ ;  /* 0x0000003a69037824 */ /* 0x000fe200078e02ff */
[-C--:B------:R-:W-:Y:S01]  /*2a40*/  LEA.HI.X.SX32 R119, R119, R173.reuse, 0x1, P5 ;  /* 0x000000ad77777211 */ /* 0x080fe200028f0eff */
[----:B------:R0:W-:Y:S01]  /*2a50*/  STL.64 [R1+0x40], R18 ;  /* 0x0000401201007387 */ /* 0x0001e20000100a00 */
[-C--:B------:R-:W-:Y:S01]  /*2a60*/  IADD3 RZ, P5, R131, R172.reuse, RZ ;  /* 0x000000ac83ff7210 */ /* 0x080fe20007fbe0ff */
[----:B-1----:R-:W-:Y:S01]  /*2a70*/  IMAD.U32 R20, RZ, RZ, UR58 ;  /* 0x0000003aff147e24 */ /* 0x002fe2000f8e00ff */
[-C--:B------:R-:W-:Y:S01]  /*2a80*/  LEA.HI.X.SX32 R107, R107, R173.reuse, 0x1, P6 ;  /* 0x000000ad6b6b7211 */ /* 0x080fe200030f0eff */
[----:B------:R-:W-:Y:S01]  /*2a90*/  IMAD.U32 R21, RZ, RZ, UR59 ;  /* 0x0000003bff157e24 */ /* 0x000fe2000f8e00ff */
[----:B------:R-:W-:Y:S01]  /*2aa0*/  UIADD3.64 UR58, UR6, 0x84, URZ ;  /* 0x00000084063a7897 */ /* 0x000fe2000fffe03f */
[-C--:B------:R-:W-:Y:S01]  /*2ab0*/  LEA.HI.X.SX32 R137, R137, R173.reuse, 0x1, P2 ;  /* 0x000000ad89897211 */ /* 0x080fe200010f0eff */
[----:B------:R-:W-:Y:S01]  /*2ac0*/  UIADD3.64 UR8, UR4, 0x80, URZ ;  /* 0x0000008004087897 */ /* 0x000fe2000fffe03f */
[-C--:B------:R-:W-:Y:S01]  /*2ad0*/  IADD3 RZ, P6, R5, R172.reuse, RZ ;  /* 0x000000ac05ff7210 */ /* 0x080fe20007fde0ff */
[----:B------:R1:W-:Y:S01]  /*2ae0*/  STL.64 [R1+0x38], R20 ;  /* 0x0000381401007387 */ /* 0x0003e20000100a00 */
[-C--:B------:R-:W-:Y:S01]  /*2af0*/  IADD3 RZ, P2, R7, R172.reuse, RZ ;  /* 0x000000ac07ff7210 */ /* 0x080fe20007f5e0ff */
[----:B------:R-:W-:Y:S01]  /*2b00*/  UIADD3.64 UR8, UR4, 0x180, URZ ;  /* 0x0000018004087897 */ /* 0x000fe2000fffe03f */
[----:B0-----:R-:W-:Y:S01]  /*2b10*/  IMAD.U32 R18, RZ, RZ, UR58 ;  /* 0x0000003aff127e24 */ /* 0x001fe2000f8e00ff */
[C---:B------:R-:W-:Y:S01]  /*2b20*/  LOP3.LUT R10, R4.reuse, 0x10, RZ, 0x3c, !PT ;  /* 0x00000010040a7812 */ /* 0x040fe200078e3cff */
[----:B------:R-:W-:Y:S01]  /*2b30*/  IMAD.U32 R19, RZ, RZ, UR59 ;  /* 0x0000003bff137e24 */ /* 0x000fe2000f8e00ff */
[----:B------:R-:W-:Y:S01]  /*2b40*/  UIADD3.64 UR58, UR6, 0x17e, URZ ;  /* 0x0000017e063a7897 */ /* 0x000fe2000fffe03f */
[C---:B------:R-:W-:Y:S01]  /*2b50*/  LOP3.LUT R9, R4.reuse, 0x20, RZ, 0x3c, !PT ;  /* 0x0000002004097812 */ /* 0x040fe200078e3cff */
[----:B------:R-:W-:Y:S01]  /*2b60*/  UIADD3.64 UR12, UR4, 0x200, URZ ;  /* 0x00000200040c7897 */ /* 0x000fe2000fffe03f */
[C---:B------:R-:W-:Y:S01]  /*2b70*/  LOP3.LUT R8, R4.reuse, 0x30, RZ, 0x3c, !PT ;  /* 0x0000003004087812 */ /* 0x040fe200078e3cff */
[----:B------:R0:W-:Y:S01]  /*2b80*/  STL.64 [R1+0x30], R18 ;  /* 0x0000301201007387 */ /* 0x0001e20000100a00 */
[C---:B------:R-:W-:Y:S01]  /*2b90*/  LOP3.LUT R7, R4.reuse, 0x40, RZ, 0x3c, !PT ;  /* 0x0000004004077812 */ /* 0x040fe200078e3cff */
[----:B-1----:R-:W-:Y:S01]  /*2ba0*/  IMAD.U32 R20, RZ, RZ, UR58 ;  /* 0x0000003aff147e24 */ /* 0x002fe2000f8e00ff */
[C---:B------:R-:W-:Y:S01]  /*2bb0*/  LOP3.LUT R6, R4.reuse, 0x50, RZ, 0x3c, !PT ;  /* 0x0000005004067812 */ /* 0x040fe200078e3cff */
[----:B------:R-:W-:Y:S01]  /*2bc0*/  IMAD.U32 R21, RZ, RZ, UR59 ;  /* 0x0000003bff157e24 */ /* 0x000fe2000f8e00ff */
[----:B------:R-:W-:Y:S01]  /*2bd0*/  UIADD3.64 UR58, UR6, 0x180, URZ ;  /* 0x00000180063a7897 */ /* 0x000fe2000fffe03f */
[----:B------:R-:W-:Y:S01]  /*2be0*/  LOP3.LUT R5, R4, 0x60, RZ, 0x3c, !PT ;  /* 0x0000006004057812 */ /* 0x000fe200078e3cff */
[----:B------:R-:W-:Y:S01]  /*2bf0*/  IMAD.IADD R10, R204, 0x1, R10 ;  /* 0x00000001cc0a7824 */ /* 0x000fe200078e020a */
[-C--:B------:R-:W-:Y:S01]  /*2c00*/  LEA.HI.X.SX32 R115, R115, R173.reuse, 0x1, P5 ;  /* 0x000000ad73737211 */ /* 0x080fe200028f0eff */
[----:B------:R1:W-:Y:S01]  /*2c10*/  STL.64 [R1+0x28], R20 ;  /* 0x0000281401007387 */ /* 0x0003e20000100a00 */
[----:B------:R-:W-:Y:S01]  /*2c20*/  LOP3.LUT R4, R4, 0x70, RZ, 0x3c, !PT ;  /* 0x0000007004047812 */ /* 0x000fe200078e3cff */
[C---:B------:R-:W-:Y:S01]  /*2c30*/  IMAD.IADD R9, R204.reuse, 0x1, R9 ;  /* 0x00000001cc097824 */ /* 0x040fe200078e0209 */
[----:B------:R-:W-:Y:S01]  /*2c40*/  IADD3 RZ, P5, R3, R172, RZ ;  /* 0x000000ac03ff7210 */ /* 0x000fe20007fbe0ff */
[----:B0-----:R-:W-:Y:S01]  /*2c50*/  IMAD.U32 R18, RZ, RZ, UR58 ;  /* 0x0000003aff127e24 */ /* 0x001fe2000f8e00ff */
[----:B------:R-:W-:Y:S01]  /*2c60*/  CS2R R2, SRZ ;  /* 0x0000000000027805 */ /* 0x000fe2000001ff00 */
[----:B------:R-:W-:Y:S01]  /*2c70*/  IMAD.U32 R19, RZ, RZ, UR59 ;  /* 0x0000003bff137e24 */ /* 0x000fe2000f8e00ff */
[----:B------:R-:W-:Y:S01]  /*2c80*/  UIADD3.64 UR58, UR6, 0x182, URZ ;  /* 0x00000182063a7897 */ /* 0x000fe2000fffe03f */
[C---:B------:R-:W-:Y:S01]  /*2c90*/  IMAD.IADD R8, R204.reuse, 0x1, R8 ;  /* 0x00000001cc087824 */ /* 0x040fe200078e0208 */
[-C--:B------:R-:W-:Y:S01]  /*2ca0*/  LEA.HI.X.SX32 R135, R135, R173.reuse, 0x1, P1 ;  /* 0x000000ad87877211 */ /* 0x080fe200008f0eff */
[C---:B------:R-:W-:Y:S01]  /*2cb0*/  IMAD.IADD R7, R204.reuse, 0x1, R7 ;  /* 0x00000001cc077824 */ /* 0x040fe200078e0207 */
[----:B------:R0:W-:Y:S01]  /*2cc0*/  STL.64 [R1+0x20], R18 ;  /* 0x0000201201007387 */ /* 0x0001e20000100a00 */
[C---:B------:R-:W-:Y:S01]  /*2cd0*/  IMAD.IADD R6, R204.reuse, 0x1, R6 ;  /* 0x00000001cc067824 */ /* 0x040fe200078e0206 */
[-C--:B------:R-:W-:Y:S01]  /*2ce0*/  LEA.HI.X.SX32 R133, R133, R173.reuse, 0x1, P4 ;  /* 0x000000ad85857211 */ /* 0x080fe200020f0eff */
[----:B-1----:R-:W-:Y:S01]  /*2cf0*/  IMAD.U32 R20, RZ, RZ, UR58 ;  /* 0x0000003aff147e24 */ /* 0x002fe2000f8e00ff */
[-C--:B------:R-:W-:Y:S01]  /*2d00*/  LEA.HI.X.SX32 R131, R131, R173.reuse, 0x1, P3 ;  /* 0x000000ad83837211 */ /* 0x080fe200018f0eff */
[----:B------:R-:W-:Y:S01]  /*2d10*/  IMAD.U32 R21, RZ, RZ, UR59 ;  /* 0x0000003bff157e24 */ /* 0x000fe2000f8e00ff */
[----:B------:R-:W-:Y:S01]  /*2d20*/  UIADD3.64 UR58, UR6, 0x184, URZ ;  /* 0x00000184063a7897 */ /* 0x000fe2000fffe03f */
[C---:B------:R-:W-:Y:S01]  /*2d30*/  IMAD.IADD R5, R204.reuse, 0x1, R5 ;  /* 0x00000001cc057824 */ /* 0x040fe200078e0205 */
[-C--:B------:R-:W-:Y:S01]  /*2d40*/  LEA.HI.X.SX32 R129, R129, R173.reuse, 0x1, P5 ;  /* 0x000000ad81817211 */ /* 0x080fe200028f0eff */
[----:B------:R-:W-:Y:S01]  /*2d50*/  IMAD.IADD R4, R204, 0x1, R4 ;  /* 0x00000001cc047824 */ /* 0x000fe200078e0204 */
[----:B------:R1:W-:Y:S01]  /*2d60*/  STL.64 [R1+0x18], R20 ;  /* 0x0000181401007387 */ /* 0x0003e20000100a00 */
[-C--:B------:R-:W-:Y:S01]  /*2d70*/  LEA.HI.X.SX32 R113, R113, R173.reuse, 0x1, P6 ;  /* 0x000000ad71717211 */ /* 0x080fe200030f0eff */
[----:B0-----:R-:W-:Y:S01]  /*2d80*/  IMAD.U32 R18, RZ, RZ, UR58 ;  /* 0x0000003aff127e24 */ /* 0x001fe2000f8e00ff */
[----:B------:R-:W-:Y:S01]  /*2d90*/  LEA.HI.X.SX32 R111, R111, R173, 0x1, P2 ;  /* 0x000000ad6f6f7211 */ /* 0x000fe200010f0eff */
[----:B------:R-:W-:Y:S01]  /*2da0*/  IMAD.U32 R19, RZ, RZ, UR59 ;  /* 0x0000003bff137e24 */ /* 0x000fe2000f8e00ff */
[----:B------:R-:W-:-:S02]  /*2db0*/  UIADD3.64 UR58, UR6, 0x27e, URZ ;  /* 0x0000027e063a7897 */ /* 0x000fc4000fffe03f */
[----:B------:R-:W-:Y:S02]  /*2dc0*/  UIADD3.64 UR16, UR4, 0x280, URZ ;  /* 0x0000028004107897 */ /* 0x000fe4000fffe03f */
[----:B------:R0:W-:Y:S01]  /*2dd0*/  STL.64 [R1+0x10], R18 ;  /* 0x0000101201007387 */ /* 0x0001e20000100a00 */
[----:B------:R-:W-:Y:S01]  /*2de0*/  UIADD3.64 UR20, UR4, 0x300, URZ ;  /* 0x0000030004147897 */ /* 0x000fe2000fffe03f */
[----:B-1----:R-:W-:Y:S01]  /*2df0*/  IMAD.U32 R20, RZ, RZ, UR58 ;  /* 0x0000003aff147e24 */ /* 0x002fe2000f8e00ff */
[----:B------:R-:W-:Y:S01]  /*2e00*/  UIADD3.64 UR24, UR4, 0x380, URZ ;  /* 0x0000038004187897 */ /* 0x000fe2000fffe03f */
[----:B------:R-:W-:Y:S01]  /*2e10*/  IMAD.U32 R21, RZ, RZ, UR59 ;  /* 0x0000003bff157e24 */ /* 0x000fe2000f8e00ff */
[----:B------:R-:W-:Y:S02]  /*2e20*/  UIADD3.64 UR58, UR6, 0x280, URZ ;  /* 0x00000280063a7897 */ /* 0x000fe4000fffe03f */
[----:B------:R-:W-:Y:S02]  /*2e30*/  UIADD3.64 UR28, UR4, 0x400, URZ ;  /* 0x00000400041c7897 */ /* 0x000fe4000fffe03f */
[----:B------:R1:W-:Y:S01]  /*2e40*/  STL.64 [R1+0x8], R20 ;  /* 0x0000081401007387 */ /* 0x0003e20000100a00 */
[----:B------:R-:W-:Y:S01]  /*2e50*/  UIADD3.64 UR32, UR4, 0x480, URZ ;  /* 0x0000048004207897 */ /* 0x000fe2000fffe03f */
[----:B0-----:R-:W-:Y:S01]  /*2e60*/  IMAD.U32 R18, RZ, RZ, UR58 ;  /* 0x0000003aff127e24 */ /* 0x001fe2000f8e00ff */
[----:B------:R-:W-:Y:S01]  /*2e70*/  UIADD3.64 UR36, UR4, 0x500, URZ ;  /* 0x0000050004247897 */ /* 0x000fe2000fffe03f */
[----:B------:R-:W-:Y:S01]  /*2e80*/  IMAD.U32 R19, RZ, RZ, UR59 ;  /* 0x0000003bff137e24 */ /* 0x000fe2000f8e00ff */
[----:B------:R-:W-:-:S02]  /*2e90*/  UIADD3.64 UR58, UR6, 0x282, URZ ;  /* 0x00000282063a7897 */ /* 0x000fc4000fffe03f */
[----:B------:R-:W-:Y:S02]  /*2ea0*/  UIADD3.64 UR40, UR4, 0x580, URZ ;  /* 0x0000058004287897 */ /* 0x000fe4000fffe03f */
[----:B------:R1:W-:Y:S01]  /*2eb0*/  STL.64 [R1], R18 ;  /* 0x0000001201007387 */ /* 0x0003e20000100a00 */
[----:B------:R-:W-:Y:S01]  /*2ec0*/  UIADD3.64 UR44, UR4, 0x600, URZ ;  /* 0x00000600042c7897 */ /* 0x000fe2000fffe03f */
[----:B------:R-:W-:Y:S01]  /*2ed0*/  IMAD.U32 R250, RZ, RZ, UR58 ;  /* 0x0000003afffa7e24 */ /* 0x000fe2000f8e00ff */
[----:B------:R-:W-:Y:S01]  /*2ee0*/  UIADD3.64 UR48, UR4, 0x680, URZ ;  /* 0x0000068004307897 */ /* 0x000fe2000fffe03f */
[----:B------:R-:W-:Y:S01]  /*2ef0*/  IMAD.U32 R251, RZ, RZ, UR59 ;  /* 0x0000003bfffb7e24 */ /* 0x000fe2000f8e00ff */
[----:B------:R-:W-:Y:S02]  /*2f00*/  UIADD3.64 UR58, UR6, 0x284, URZ ;  /* 0x00000284063a7897 */ /* 0x000fe4000fffe03f */
[----:B------:R-:W-:Y:S02]  /*2f10*/  UIADD3.64 UR52, UR4, 0x700, URZ ;  /* 0x0000070004347897 */ /* 0x000fe4000fffe03f */
[----:B------:R-:W-:-:S02]  /*2f20*/  UIADD3.64 UR10, UR6, 0xfe, URZ ;  /* 0x000000fe060a7897 */ /* 0x000fc4000fffe03f */
[----:B------:R-:W-:Y:S01]  /*2f30*/  IMAD.U32 R242, RZ, RZ, UR58 ;  /* 0x0000003afff27e24 */ /* 0x000fe2000f8e00ff */
[----:B------:R-:W-:Y:S01]  /*2f40*/  UIADD3.64 UR14, UR6, 0x100, URZ ;  /* 0x00000100060e7897 */ /* 0x000fe2000fffe03f */
[----:B------:R-:W-:Y:S01]  /*2f50*/  IMAD.U32 R243, RZ, RZ, UR59 ;  /* 0x0000003bfff37e24 */ /* 0x000fe2000f8e00ff */
[----:B------:R-:W-:Y:S02]  /*2f60*/  UIADD3.64 UR58, UR6, 0x37e, URZ ;  /* 0x0000037e063a7897 */ /* 0x000fe4000fffe03f */
[----:B------:R-:W-:Y:S01]  /*2f70*/  UIADD3.64 UR18, UR6, 0x102, URZ ;  /* 0x0000010206127897 */ /* 0x000fe2000fffe03f */
[----:B------:R-:W-:Y:S01]  /*2f80*/  UMOV UR57, 0x40000040 ;  /* 0x4000004000397882 */ /* 0x000fe20000000000 */
[----:B------:R-:W-:Y:S02]  /*2f90*/  UIADD3.64 UR22, UR6, 0x104, URZ ;  /* 0x0000010406167897 */ /* 0x000fe4000fffe03f */
[----:B------:R-:W-:Y:S01]  /*2fa0*/  IMAD.U32 R238, RZ, RZ, UR58 ;  /* 0x0000003affee7e24 */ /* 0x000fe2000f8e00ff */
[----:B------:R-:W-:Y:S01]  /*2fb0*/  UIADD3.64 UR26, UR6, 0x1fe, URZ ;  /* 0x000001fe061a7897 */ /* 0x000fe2000fffe03f */
[----:B------:R-:W-:Y:S01]  /*2fc0*/  IMAD.U32 R239, RZ, RZ, UR59 ;  /* 0x0000003bffef7e24 */ /* 0x000fe2000f8e00ff */
[----:B------:R-:W-:-:S02]  /*2fd0*/  UIADD3.64 UR58, UR6, 0x380, URZ ;  /* 0x00000380063a7897 */ /* 0x000fc4000fffe03f */
[----:B------:R-:W-:Y:S02]  /*2fe0*/  UIADD3.64 UR30, UR6, 0x200, URZ ;  /* 0x00000200061e7897 */ /* 0x000fe4000fffe03f */
[----:B------:R-:W-:Y:S02]  /*2ff0*/  UIADD3.64 UR34, UR6, 0x202, URZ ;  /* 0x0000020206227897 */ /* 0x000fe4000fffe03f */
        /* <DEDUP_REMOVED lines=10> */
[----:B------:R-:W-:-:S04]  /*30a0*/  UIADD3.64 UR54, UR6, 0x304, URZ ;  /* 0x0000030406367897 */ /* 0x000fc8000fffe03f */
[----:B------:R-:W-:Y:S02]  /*30b0*/  IMAD.U32 R226, RZ, RZ, UR58 ;  /* 0x0000003affe27e24 */ /* 0x000fe4000f8e00ff */
[----:B-1----:R-:W-:-:S07]  /*30c0*/  IMAD.U32 R227, RZ, RZ, UR59 ;  /* 0x0000003bffe37e24 */ /* 0x002fce000f8e00ff */
.L_x_1:
[----:B------:R-:W2:Y:S04]  /*30d0*/  LDL.64 R18, [R1+0x58] ;  /* 0x0000580001127983 */ /* 0x000ea80000100a00 */
[----:B------:R-:W3:Y:S01]  /*30e0*/  LDL.64 R204, [R1+0x50] ;  /* 0x0000500001cc7983 */ /* 0x000ee20000100a00 */
[C-C-:B------:R-:W-:Y:S01]  /*30f0*/  IMAD R136, R105.reuse, 0x32, R172.reuse ;  /* 0x0000003269887824 */ /* 0x140fe200078e02ac */
[----:B------:R-:W-:Y:S01]  /*3100*/  MOV R22, UR50 ;  /* 0x0000003200167c02 */ /* 0x000fe20008000f00 */
[C---:B------:R-:W-:Y:S01]  /*3110*/  IMAD.WIDE R88, R12.reuse, 0x2, R172 ;  /* 0x000000020c587825 */ /* 0x040fe200078e02ac */
[----:B------:R-:W-:Y:S02]  /*3120*/  MOV R17, UR55 ;  /* 0x0000003700117c02 */ /* 0x000fe40008000f00 */
[----:B------:R-:W-:Y:S01]  /*3130*/  MOV R20, UR51 ;  /* 0x0000003300147c02 */ /* 0x000fe20008000f00 */
[----:B------:R-:W-:Y:S01]  /*3140*/  IMAD.WIDE R90, R12, 0x2, R136 ;  /* 0x000000020c5a7825 */ /* 0x000fe200078e0288 */
[----:B------:R-:W-:Y:S01]  /*3150*/  MOV R104, UR49 ;  /* 0x0000003100687c02 */ /* 0x000fe20008000f00 */
[----:B------:R-:W4:Y:S01]  /*3160*/  LDG.E.U16 R88, desc[UR60][R88.64] ;  /* 0x0000003c58587981 */ /* 0x000f22000c1e1500 */
[----:B------:R-:W-:Y:S01]  /*3170*/  MOV R23, UR48 ;  /* 0x0000003000177c02 */ /* 0x000fe20008000f00 */
[C-C-:B------:R-:W-:Y:S01]  /*3180*/  IMAD R134, R105.reuse, 0x34, R172.reuse ;  /* 0x0000003469867824 */ /* 0x140fe200078e02ac */
[----:B------:R-:W-:Y:S01]  /*3190*/  MOV R21, UR53 ;  /* 0x0000003500157c02 */ /* 0x000fe20008000f00 */
[C---:B------:R-:W-:Y:S01]  /*31a0*/  IMAD R132, R105.reuse, 0x36, R172 ;  /* 0x0000003669847824 */ /* 0x040fe200078e02ac */
[C---:B------:R-:W-:Y:S01]  /*31b0*/  LEA R94, P1, R105.reuse, R172, 0x2 ;  /* 0x000000ac695e7211 */ /* 0x040fe200078210ff */
[----:B------:R-:W-:-:S02]  /*31c0*/  IMAD.SHL.U32 R114, R105, 0x2, RZ ;  /* 0x0000000269727824 */ /* 0x000fc400078e00ff */
[C---:B------:R-:W-:Y:S01]  /*31d0*/  IMAD R130, R105.reuse, 0x38, R172 ;  /* 0x0000003869827824 */ /* 0x040fe200078e02ac */
[----:B------:R-:W-:Y:S01]  /*31e0*/  LEA R102, P3, R105, R172, 0x5 ;  /* 0x000000ac69667211 */ /* 0x000fe200078628ff */
[----:B------:R0:W5:Y:S01]  /*31f0*/  LDG.E.U16 R89, desc[UR60][R90.64] ;  /* 0x0000003c5a597981 */ /* 0x000162000c1e1500 */
[----:B------:R-:W-:Y:S01]  /*3200*/  IMAD.WIDE R98, R12, 0x2, R132 ;  /* 0x000000020c627825 */ /* 0x000fe200078e0284 */
[----:B------:R-:W-:-:S03]  /*3210*/  LEA.HI.X.SX32 R95, R114, R173, 0x1, P1 ;  /* 0x000000ad725f7211 */ /* 0x000fc600008f0eff */
[C---:B------:R-:W-:Y:S02]  /*3220*/  IMAD R128, R105.reuse, 0x3a, R172 ;  /* 0x0000003a69807824 */ /* 0x040fe400078e02ac */
[C---:B------:R-:W-:Y:S02]  /*3230*/  IMAD R100, R105.reuse, 0xa, RZ ;  /* 0x0000000a69647824 */ /* 0x040fe400078e02ff */
[C---:B------:R-:W-:Y:S02]  /*3240*/  IMAD R106, R105.reuse, 0x12, RZ ;  /* 0x00000012696a7824 */ /* 0x040fe400078e02ff */
[C---:B------:R-:W-:Y:S02]  /*3250*/  IMAD R110, R105.reuse, 0x14, RZ ;  /* 0x00000014696e7824 */ /* 0x040fe400078e02ff */
[C---:B------:R-:W-:Y:S02]  /*3260*/  IMAD R108, R105.reuse, 0x16, RZ ;  /* 0x00000016696c7824 */ /* 0x040fe400078e02ff */
[----:B------:R-:W-:-:S02]  /*3270*/  IMAD R208, R105, 0x26, RZ ;  /* 0x0000002669d07824 */ /* 0x000fc400078e02ff */
[C---:B------:R-:W-:Y:S02]  /*3280*/  IMAD R210, R105.reuse, 0x22, RZ ;  /* 0x0000002269d27824 */ /* 0x040fe400078e02ff */
[C---:B------:R-:W-:Y:S02]  /*3290*/  IMAD R112, R105.reuse, 0x18, RZ ;  /* 0x0000001869707824 */ /* 0x040fe400078e02ff */
[----:B------:R-:W-:Y:S01]  /*32a0*/  IMAD R206, R105, 0x1c, RZ ;  /* 0x0000001c69ce7824 */ /* 0x000fe200078e02ff */
[----:B------:R-:W-:Y:S01]  /*32b0*/  R2UR UR58, R252 ;  /* 0x00000000fc3a72ca */ /* 0x000fe200000e0000 */
[C---:B0-----:R-:W-:Y:S01]  /*32c0*/  IMAD.WIDE R90, R12.reuse, 0x2, R134 ;  /* 0x000000020c5a7825 */ /* 0x041fe200078e0286 */
[----:B------:R-:W-:Y:S01]  /*32d0*/  UMOV UR59, 0x40000040 ;  /* 0x40000040003b7882 */ /* 0x000fe20000000000 */
[----:B------:R0:W-:Y:S04]  /*32e0*/  STL.64 [R1+0x80], R144 ;  /* 0x0000809001007387 */ /* 0x0001e80000100a00 */
[----:B------:R-:W5:Y:S01]  /*32f0*/  LDG.E.U16 R90, desc[UR60][R90.64] ;  /* 0x0000003c5a5a7981 */ /* 0x000f62000c1e1500 */
[----:B------:R-:W-:Y:S01]  /*3300*/  IMAD.WIDE R94, R12, 0x2, R94 ;  /* 0x000000020c5e7825 */ /* 0x000fe200078e025e */
[----:B--2---:R-:W-:-:S02]  /*3310*/  R2UR UR50, R18 ;  /* 0x00000000123272ca */ /* 0x004fc400000e0000 */
[----:B------:R1:W2:Y:S01]  /*3320*/  LDG.E.U16 R91, desc[UR60][R98.64] ;  /* 0x0000003c625b7981 */ /* 0x0002a2000c1e1500 */
[C---:B------:R-:W-:Y:S01]  /*3330*/  IMAD.WIDE R92, R12.reuse, 0x2, R130 ;  /* 0x000000020c5c7825 */ /* 0x040fe200078e0282 */
[----:B------:R-:W-:Y:S02]  /*3340*/  MOV R18, UR54 ;  /* 0x0000003600127c02 */ /* 0x000fe40008000f00 */
[----:B------:R0:W2:Y:S01]  /*3350*/  LDG.E.U16 R94, desc[UR60][R94.64] ;  /* 0x0000003c5e5e7981 */ /* 0x0000a2000c1e1500 */
[----:B------:R-:W-:Y:S01]  /*3360*/  IMAD.WIDE R96, R12, 0x2, R128 ;  /* 0x000000020c607825 */ /* 0x000fe200078e0280 */
[----:B---3--:R-:W-:Y:S02]  /*3370*/  R2UR UR54, R204 ;  /* 0x00000000cc3672ca */ /* 0x008fe400000e0000 */
[----:B------:R-:W3:Y:S01]  /*3380*/  LDG.E.U16 R92, desc[UR60][R92.64] ;  /* 0x0000003c5c5c7981 */ /* 0x000ee2000c1e1500 */
[----:B------:R-:W-:Y:S01]  /*3390*/  R2UR UR55, R205 ;  /* 0x00000000cd3772ca */ /* 0x000fe200000e0000 */
[----:B-1----:R-:W-:Y:S01]  /*33a0*/  IMAD R99, R105, 0x6, RZ ;  /* 0x0000000669637824 */ /* 0x002fe200078e02ff */
[----:B------:R-:W-:Y:S01]  /*33b0*/  R2UR UR51, R19 ;  /* 0x00000000133372ca */ /* 0x000fe200000e0000 */
[----:B------:R-:W-:-:S02]  /*33c0*/  IMAD.SHL.U32 R98, R105, 0x10, RZ ;  /* 0x0000001069627824 */ /* 0x000fc400078e00ff */
[--C-:B------:R-:W-:Y:S01]  /*33d0*/  IMAD.IADD R138, R100, 0x1, R172.reuse ;  /* 0x00000001648a7824 */ /* 0x100fe200078e02ac */
[----:B------:R-:W-:Y:S01]  /*33e0*/  LEA R204, P1, R105, R172, 0x3 ;  /* 0x000000ac69cc7211 */ /* 0x000fe200078218ff */
[----:B------:R-:W-:Y:S01]  /*33f0*/  IMAD.IADD R140, R99, 0x1, R172 ;  /* 0x00000001638c7824 */ /* 0x000fe200078e02ac */
[-C--:B------:R-:W-:Y:S01]  /*3400*/  LEA.HI.X.SX32 R103, R98, R173.reuse, 0x1, P3 ;  /* 0x000000ad62677211 */ /* 0x080fe200018f0eff */
[----:B0-----:R-:W-:Y:S01]  /*3410*/  IMAD.SHL.U32 R95, R105, 0x4, RZ ;  /* 0x00000004695f7824 */ /* 0x001fe200078e00ff */
[----:B------:R0:W3:Y:S01]  /*3420*/  LDG.E.U16 R93, desc[UR60][R96.64] ;  /* 0x0000003c605d7981 */ /* 0x0000e2000c1e1500 */
[C---:B------:R-:W-:Y:S01]  /*3430*/  IMAD.WIDE R98, R12.reuse, 0x2, R140 ;  /* 0x000000020c627825 */ /* 0x040fe200078e028c */
[----:B------:R-:W-:Y:S01]  /*3440*/  UIADD3.64 UR48, UR4, 0x80, URZ ;  /* 0x0000008004307897 */ /* 0x000fe2000fffe03f */
[----:B------:R-:W-:Y:S01]  /*3450*/  MOV R19, UR52 ;  /* 0x0000003400137c02 */ /* 0x000fe20008000f00 */
[----:B------:R1:W-:Y:S01]  /*3460*/  STL.64 [R1+0x78], R14 ;  /* 0x0000780e01007387 */ /* 0x0003e20000100a00 */
[----:B------:R-:W-:Y:S01]  /*3470*/  IMAD.WIDE R100, R12, 0x2, R138 ;  /* 0x000000020c647825 */ /* 0x000fe200078e028a */
[----:B------:R-:W-:-:S02]  /*3480*/  LEA.HI.X.SX32 R205, R95, R173, 0x1, P1 ;  /* 0x000000ad5fcd7211 */ /* 0x000fc400008f0eff */
[----:B------:R-:W3:Y:S01]  /*3490*/  LDG.E.U16 R98, desc[UR60][R98.64] ;  /* 0x0000003c62627981 */ /* 0x000ee2000c1e1500 */
[C---:B0-----:R-:W-:Y:S01]  /*34a0*/  IMAD.SHL.U32 R97, R105.reuse, 0x8, RZ ;  /* 0x0000000869617824 */ /* 0x041fe200078e00ff */
[----:B------:R-:W-:Y:S01]  /*34b0*/  LEA R96, P2, R105, R172, 0x4 ;  /* 0x000000ac69607211 */ /* 0x000fe200078420ff */
[----:B------:R-:W-:-:S04]  /*34c0*/  IMAD.WIDE R204, R12, 0x2, R204 ;  /* 0x000000020ccc7825 */ /* 0x000fc800078e02cc */
[----:B------:R-:W-:Y:S02]  /*34d0*/  IMAD.IADD R124, R106, 0x1, R172 ;  /* 0x000000016a7c7824 */ /* 0x000fe400078e02ac */
[----:B------:R-:W-:Y:S01]  /*34e0*/  IMAD.WIDE R102, R12, 0x2, R102 ;  /* 0x000000020c667825 */ /* 0x000fe200078e0266 */
[----:B------:R0:W3:Y:S01]  /*34f0*/  LDG.E.U16 R99, desc[UR60][R100.64] ;  /* 0x0000003c64637981 */ /* 0x0000e2000c1e1500 */
[----:B------:R-:W-:Y:S02]  /*3500*/  LEA.HI.X.SX32 R97, R97, R173, 0x1, P2 ;  /* 0x000000ad61617211 */ /* 0x000fe400010f0eff */
[--C-:B------:R-:W-:Y:S01]  /*3510*/  IMAD.IADD R122, R110, 0x1, R172.reuse ;  /* 0x000000016e7a7824 */ /* 0x100fe200078e02ac */
[----:B------:R4:W3:Y:S01]  /*3520*/  LDG.E.U16 R95, desc[UR60][R204.64] ;  /* 0x0000003ccc5f7981 */ /* 0x0008e2000c1e1500 */
[--C-:B------:R-:W-:Y:S02]  /*3530*/  IMAD.IADD R120, R108, 0x1, R172.reuse ;  /* 0x000000016c787824 */ /* 0x100fe400078e02ac */
[----:B------:R-:W-:Y:S01]  /*3540*/  IMAD.IADD R118, R112, 0x1, R172 ;  /* 0x0000000170767824 */ /* 0x000fe200078e02ac */
[----:B------:R-:W-:Y:S01]  /*3550*/  UIADD3.64 UR52, UR4, 0x100, URZ ;  /* 0x0000010004347897 */ /* 0x000fe2000fffe03f */
[----:B------:R-:W3:Y:S01]  /*3560*/  LDL.64 R144, [R1+0x48] ;  /* 0x0000480001907983 */ /* 0x000ee20000100a00 */
[----:B0-----:R-:W-:-:S02]  /*3570*/  IMAD R100, R105, 0xc, RZ ;  /* 0x0000000c69647824 */ /* 0x001fc400078e02ff */
[----:B------:R-:W-:Y:S01]  /*3580*/  IMAD.WIDE R96, R12, 0x2, R96 ;  /* 0x000000020c607825 */ /* 0x000fe200078e0260 */
[----:B------:R-:W3:Y:S03]  /*3590*/  LDL.64 R240, [R1+0x40] ;  /* 0x0000400001f07983 */ /* 0x000ee60000100a00 */
[----:B------:R-:W-:Y:S01]  /*35a0*/  IMAD.IADD R126, R100, 0x1, R172 ;  /* 0x00000001647e7824 */ /* 0x000fe200078e02ac */
[----:B-1----:R-:W3:Y:S01]  /*35b0*/  LDL.64 R14, [R1+0x20] ;  /* 0x00002000010e7983 */ /* 0x002ee20000100a00 */
[----:B----4-:R-:W-:-:S03]  /*35c0*/  IMAD.WIDE R204, R12, 0x2, R124 ;  /* 0x000000020ccc7825 */ /* 0x010fc600078e027c */
[----:B------:R-:W4:Y:S01]  /*35d0*/  LDG.E.U16 R96, desc[UR60][R96.64] ;  /* 0x0000003c60607981 */ /* 0x000f22000c1e1500 */
[----:B------:R-:W-:-:S03]  /*35e0*/  IMAD.WIDE R100, R12, 0x2, R126 ;  /* 0x000000020c647825 */ /* 0x000fc600078e027e */
[----:B------:R-:W3:Y:S01]  /*35f0*/  LDL.64 R246, [R1+0x38] ;  /* 0x0000380001f67983 */ /* 0x000ee20000100a00 */
[----:B------:R-:W-:-:S03]  /*3600*/  IMAD.WIDE R212, R12, 0x2, R122 ;  /* 0x000000020cd47825 */ /* 0x000fc600078e027a */
[----:B------:R-:W3:Y:S04]  /*3610*/  LDG.E.U16 R100, desc[UR60][R100.64] ;  /* 0x0000003c64647981 */ /* 0x000ee8000c1e1500 */
[----:B------:R0:W5:Y:S01]  /*3620*/  LDG.E.U16 R97, desc[UR60][R102.64] ;  /* 0x0000003c66617981 */ /* 0x000162000c1e1500 */
[----:B------:R-:W-:-:S03]  /*3630*/  IADD3 R208, P2, R208, R172, RZ ;  /* 0x000000acd0d07210 */ /* 0x000fc60007f5e0ff */
[----:B------:R-:W3:Y:S04]  /*3640*/  LDG.E.U16 R212, desc[UR60][R212.64] ;  /* 0x0000003cd4d47981 */ /* 0x000ee8000c1e1500 */
[----:B------:R1:W2:Y:S01]  /*3650*/  LDG.E.U16 R101, desc[UR60][R204.64] ;  /* 0x0000003ccc657981 */ /* 0x0002a2000c1e1500 */
[----:B0-----:R-:W-:-:S03]  /*3660*/  IMAD.WIDE R102, R12, 0x2, R120 ;  /* 0x000000020c667825 */ /* 0x001fc600078e0278 */
[----:B------:R-:W3:Y:S04]  /*3670*/  LDL.64 R244, [R1+0x30] ;  /* 0x0000300001f47983 */ /* 0x000ee80000100a00 */
[----:B------:R0:W3:Y:S01]  /*3680*/  LDG.E.U16 R213, desc[UR60][R102.64] ;  /* 0x0000003c66d57981 */ /* 0x0000e2000c1e1500 */
[----:B-1----:R-:W-:-:S03]  /*3690*/  IMAD R205, R105, 0x13, RZ ;  /* 0x0000001369cd7824 */ /* 0x002fc600078e02ff */
[----:B------:R-:W3:Y:S02]  /*36a0*/  LDL.64 R236, [R1+0x28] ;  /* 0x0000280001ec7983 */ /* 0x000ee40000100a00 */
[----:B------:R-:W-:Y:S02]  /*36b0*/  LEA.HI.X.SX32 R209, R205, R173, 0x1, P2 ;  /* 0x000000adcdd17211 */ /* 0x000fe400010f0eff */
[----:B------:R-:W3:Y:S01]  /*36c0*/  LDL.64 R248, [R1+0x8] ;  /* 0x0000080001f87983 */ /* 0x000ee20000100a00 */
[----:B0-----:R-:W-:Y:S01]  /*36d0*/  IMAD R103, R105, 0x1a, RZ ;  /* 0x0000001a69677824 */ /* 0x001fe200078e02ff */
[----:B------:R-:W-:Y:S01]  /*36e0*/  IADD3 R102, P3, R114, R172, RZ ;  /* 0x000000ac72667210 */ /* 0x000fe20007f7e0ff */
[----:B------:R-:W-:-:S04]  /*36f0*/  IMAD.WIDE R208, R12, 0x2, R208 ;  /* 0x000000020cd07825 */ /* 0x000fc800078e02d0 */
[----:B------:R-:W-:Y:S01]  /*3700*/  IMAD.IADD R116, R103, 0x1, R172 ;  /* 0x0000000167747824 */ /* 0x000fe200078e02ac */
[CC--:B------:R-:W-:Y:S01]  /*3710*/  LEA.HI.X.SX32 R103, R105.reuse, R173.reuse, 0x1, P3 ;  /* 0x000000ad69677211 */ /* 0x0c0fe200018f0eff */
[C---:B------:R-:W-:Y:S01]  /*3720*/  IMAD R204, R105.reuse, 0x11, RZ ;  /* 0x0000001169cc7824 */ /* 0x040fe200078e02ff */
[----:B------:R-:W-:Y:S01]  /*3730*/  IADD3 R210, P1, R210, R172, RZ ;  /* 0x000000acd2d27210 */ /* 0x000fe20007f3e0ff */
[----:B------:R0:W3:Y:S01]  /*3740*/  LDG.E.U16 R223, desc[UR60][R208.64] ;  /* 0x0000003cd0df7981 */ /* 0x0000e2000c1e1500 */
[----:B------:R-:W-:Y:S02]  /*3750*/  IMAD.WIDE R102, R12, 0x2, R102 ;  /* 0x000000020c667825 */ /* 0x000fe400078e0266 */
[----:B------:R-:W-:Y:S02]  /*3760*/  LEA.HI.X.SX32 R211, R204, R173, 0x1, P1 ;  /* 0x000000adccd37211 */ /* 0x000fe400008f0eff */
[----:B------:R-:W-:Y:S01]  /*3770*/  IMAD.IADD R114, R206, 0x1, R172 ;  /* 0x00000001ce727824 */ /* 0x000fe200078e02ac */
[----:B------:R1:W2:Y:S01]  /*3780*/  LDG.E.U16 R221, desc[UR60][R102.64] ;  /* 0x0000003c66dd7981 */ /* 0x0002a2000c1e1500 */
[----:B0-----:R-:W-:-:S02]  /*3790*/  IMAD R208, R105, 0x2c, RZ ;  /* 0x0000002c69d07824 */ /* 0x001fc400078e02ff */
[----:B------:R-:W-:-:S03]  /*37a0*/  IMAD.WIDE R214, R12, 0x2, R118 ;  /* 0x000000020cd67825 */ /* 0x000fc600078e0276 */
[-C--:B------:R-:W-:Y:S01]  /*37b0*/  IADD3 R208, P5, R208, R172.reuse, RZ ;  /* 0x000000acd0d07210 */ /* 0x080fe20007fbe0ff */
[----:B-1----:R-:W-:Y:S02]  /*37c0*/  IMAD R102, R105, 0x2a, RZ ;  /* 0x0000002a69667824 */ /* 0x002fe400078e02ff */
[----:B------:R-:W3:Y:S01]  /*37d0*/  LDG.E.U16 R214, desc[UR60][R214.64] ;  /* 0x0000003cd6d67981 */ /* 0x000ee2000c1e1500 */
[----:B------:R-:W-:Y:S01]  /*37e0*/  IMAD.WIDE R206, R12, 0x2, R116 ;  /* 0x000000020cce7825 */ /* 0x000fe200078e0274 */
[----:B------:R-:W-:Y:S02]  /*37f0*/  LEA.HI.X.SX32 R209, R108, R173, 0x1, P5 ;  /* 0x000000ad6cd17211 */ /* 0x000fe400028f0eff */
[----:B------:R-:W-:Y:S01]  /*3800*/  IADD3 R102, P4, R102, R172, RZ ;  /* 0x000000ac66667210 */ /* 0x000fe20007f9e0ff */
[----:B------:R-:W-:-:S04]  /*3810*/  IMAD.WIDE R204, R12, 0x2, R114 ;  /* 0x000000020ccc7825 */ /* 0x000fc800078e0272 */
[C---:B------:R-:W-:Y:S01]  /*3820*/  IMAD.WIDE R210, R12.reuse, 0x2, R210 ;  /* 0x000000020cd27825 */ /* 0x040fe200078e02d2 */
[----:B------:R0:W3:Y:S03]  /*3830*/  LDG.E.U16 R215, desc[UR60][R206.64] ;  /* 0x0000003cced77981 */ /* 0x0000e6000c1e1500 */
[----:B------:R-:W-:Y:S01]  /*3840*/  IMAD R103, R105, 0x15, RZ ;  /* 0x0000001569677824 */ /* 0x000fe200078e02ff */
[----:B------:R1:W3:Y:S01]  /*3850*/  LDG.E.U16 R220, desc[UR60][R204.64] ;  /* 0x0000003cccdc7981 */ /* 0x0002e2000c1e1500 */
[----:B------:R-:W-:-:S03]  /*3860*/  IMAD.WIDE R208, R12, 0x2, R208 ;  /* 0x000000020cd07825 */ /* 0x000fc600078e02d0 */
[----:B------:R1:W3:Y:S01]  /*3870*/  LDG.E.U16 R222, desc[UR60][R210.64] ;  /* 0x0000003cd2de7981 */ /* 0x0002e2000c1e1500 */
[----:B------:R-:W-:Y:S01]  /*3880*/  LEA.HI.X.SX32 R103, R103, R173, 0x1, P4 ;  /* 0x000000ad67677211 */ /* 0x000fe200020f0eff */
[C---:B0-----:R-:W-:Y:S02]  /*3890*/  IMAD R206, R105.reuse, 0x24, RZ ;  /* 0x0000002469ce7824 */ /* 0x041fe400078e02ff */
[----:B------:R0:W3:Y:S01]  /*38a0*/  LDG.E.U16 R229, desc[UR60][R208.64] ;  /* 0x0000003cd0e57981 */ /* 0x0000e2000c1e1500 */
[C---:B-1----:R-:W-:Y:S02]  /*38b0*/  IMAD R204, R105.reuse, 0x30, RZ ;  /* 0x0000003069cc7824 */ /* 0x042fe400078e02ff */
[----:B------:R-:W-:-:S03]  /*38c0*/  IMAD R210, R105, 0x28, RZ ;  /* 0x0000002869d27824 */ /* 0x000fc600078e02ff */
[-C--:B------:R-:W-:Y:S01]  /*38d0*/  IADD3 R204, P1, R204, R172.reuse, RZ ;  /* 0x000000accccc7210 */ /* 0x080fe20007f3e0ff */
[----:B------:R-:W-:Y:S01]  /*38e0*/  IMAD.WIDE R102, R12, 0x2, R102 ;  /* 0x000000020c667825 */ /* 0x000fe200078e0266 */
[-C--:B------:R-:W-:Y:S02]  /*38f0*/  IADD3 R206, P2, R206, R172.reuse, RZ ;  /* 0x000000accece7210 */ /* 0x080fe40007f5e0ff */
[-C--:B------:R-:W-:Y:S01]  /*3900*/  IADD3 R210, P3, R210, R172.reuse, RZ ;  /* 0x000000acd2d27210 */ /* 0x080fe20007f7e0ff */
[C---:B0-----:R-:W-:Y:S01]  /*3910*/  IMAD R208, R105.reuse, 0x2e, RZ ;  /* 0x0000002e69d07824 */ /* 0x041fe200078e02ff */
[-C--:B------:R-:W-:Y:S01]  /*3920*/  LEA.HI.X.SX32 R205, R112, R173.reuse, 0x1, P1 ;  /* 0x000000ad70cd7211 */ /* 0x080fe200008f0eff */
[----:B------:R0:W3:Y:S01]  /*3930*/  LDG.E.U16 R224, desc[UR60][R102.64] ;  /* 0x0000003c66e07981 */ /* 0x0000e2000c1e1500 */
[-C--:B------:R-:W-:Y:S02]  /*3940*/  LEA.HI.X.SX32 R211, R110, R173.reuse, 0x1, P3 ;  /* 0x000000ad6ed37211 */ /* 0x080fe400018f0eff */
[----:B------:R-:W-:Y:S01]  /*3950*/  LEA.HI.X.SX32 R207, R106, R173, 0x1, P2 ;  /* 0x000000ad6acf7211 */ /* 0x000fe200010f0eff */
[----:B------:R-:W-:Y:S01]  /*3960*/  IMAD R106, R105, 0x1e, RZ ;  /* 0x0000001e696a7824 */ /* 0x000fe200078e02ff */
[----:B------:R-:W-:Y:S01]  /*3970*/  IADD3 R208, P1, R208, R172, RZ ;  /* 0x000000acd0d07210 */ /* 0x000fe20007f3e0ff */
[----:B------:R-:W-:-:S04]  /*3980*/  IMAD.WIDE R204, R12, 0x2, R204 ;  /* 0x000000020ccc7825 */ /* 0x000fc800078e02cc */
[C---:B0-----:R-:W-:Y:S01]  /*3990*/  IMAD R102, R105.reuse, 0x17, RZ ;  /* 0x0000001769667824 */ /* 0x041fe200078e02ff */
[----:B------:R0:W2:Y:S01]  /*39a0*/  LDG.E.U16 R225, desc[UR60][R204.64] ;  /* 0x0000003ccce17981 */ /* 0x0000a2000c1e1500 */
[----:B------:R-:W-:Y:S02]  /*39b0*/  IMAD R103, R105, 0xe, RZ ;  /* 0x0000000e69677824 */ /* 0x000fe400078e02ff */
[----:B------:R-:W-:Y:S01]  /*39c0*/  IMAD.WIDE R210, R12, 0x2, R210 ;  /* 0x000000020cd27825 */ /* 0x000fe200078e02d2 */
[----:B------:R-:W-:-:S03]  /*39d0*/  LEA.HI.X.SX32 R209, R102, R173, 0x1, P1 ;  /* 0x000000ad66d17211 */ /* 0x000fc600008f0eff */
[----:B------:R-:W-:Y:S01]  /*39e0*/  IMAD.WIDE R206, R12, 0x2, R206 ;  /* 0x000000020cce7825 */ /* 0x000fe200078e02ce */
[----:B------:R-:W3:Y:S03]  /*39f0*/  LDG.E.U16 R228, desc[UR60][R210.64] ;  /* 0x0000003cd2e47981 */ /* 0x000ee6000c1e1500 */
[C-C-:B------:R-:W-:Y:S01]  /*3a00*/  IMAD R112, R105.reuse, 0x3c, R172.reuse ;  /* 0x0000003c69707824 */ /* 0x140fe200078e02ac */
[----:B------:R1:W3:Y:S01]  /*3a10*/  LDG.E.U16 R232, desc[UR60][R206.64] ;  /* 0x0000003ccee87981 */ /* 0x0002e2000c1e1500 */
[--C-:B------:R-:W-:Y:S02]  /*3a20*/  IMAD R110, R105, 0x3e, R172.reuse ;  /* 0x0000003e696e7824 */ /* 0x100fe400078e02ac */
[--C-:B------:R-:W-:Y:S02]  /*3a30*/  IMAD.IADD R108, R103, 0x1, R172.reuse ;  /* 0x00000001676c7824 */ /* 0x100fe400078e02ac */
[----:B------:R-:W-:-:S02]  /*3a40*/  IMAD.IADD R106, R106, 0x1, R172 ;  /* 0x000000016a6a7824 */ /* 0x000fc400078e02ac */
[----:B------:R-:W-:-:S04]  /*3a50*/  IMAD.WIDE R102, R12, 0x2, R112 ;  /* 0x000000020c667825 */ /* 0x000fc800078e0270 */
[C---:B0-----:R-:W-:Y:S02]  /*3a60*/  IMAD.WIDE R204, R12.reuse, 0x2, R108 ;  /* 0x000000020ccc7825 */ /* 0x041fe400078e026c */
[----:B------:R-:W3:Y:S02]  /*3a70*/  LDG.E.U16 R102, desc[UR60][R102.64] ;  /* 0x0000003c66667981 */ /* 0x000ee4000c1e1500 */
[C---:B-1----:R-:W-:Y:S02]  /*3a80*/  IMAD.WIDE R206, R12.reuse, 0x2, R106 ;  /* 0x000000020cce7825 */ /* 0x042fe400078e026a */
[----:B------:R-:W3:Y:S02]  /*3a90*/  LDG.E.U16 R204, desc[UR60][R204.64] ;  /* 0x0000003ccccc7981 */ /* 0x000ee4000c1e1500 */
[C---:B------:R-:W-:Y:S02]  /*3aa0*/  IMAD.WIDE R208, R12.reuse, 0x2, R208 ;  /* 0x000000020cd07825 */ /* 0x040fe400078e02d0 */
[----:B------:R-:W3:Y:S02]  /*3ab0*/  LDG.E.U16 R206, desc[UR60][R206.64] ;  /* 0x0000003ccece7981 */ /* 0x000ee4000c1e1500 */
[----:B------:R-:W-:-:S02]  /*3ac0*/  IMAD.WIDE R210, R12, 0x2, R110 ;  /* 0x000000020cd27825 */ /* 0x000fc400078e026e */
[----:B------:R-:W3:Y:S04]  /*3ad0*/  LDG.E.U16 R208, desc[UR60][R208.64] ;  /* 0x0000003cd0d07981 */ /* 0x000ee8000c1e1500 */
[----:B------:R-:W3:Y:S01]  /*3ae0*/  LDG.E.U16 R210, desc[UR60][R210.64] ;  /* 0x0000003cd2d27981 */ /* 0x000ee2000c1e1500 */
[----:B------:R-:W-:Y:S06]  /*3af0*/  BAR.SYNC.DEFER_BLOCKING 0x0 ;  /* 0x0000000000007b1d */ /* 0x000fec0000010000 */
[----:B------:R-:W-:Y:S04]  /*3b00*/  STS.U16 [R11+0x8000], R88 ;  /* 0x008000580b007388 */ /* 0x000fe80000000400 */
[----:B----4-:R-:W-:Y:S04]  /*3b10*/  STS.U16 [R11+0x8400], R96 ;  /* 0x008400600b007388 */ /* 0x010fe80000000400 */
[----:B-----5:R-:W-:Y:S04]  /*3b20*/  STS.U16 [R11+0x8800], R97 ;  /* 0x008800610b007388 */ /* 0x020fe80000000400 */
[----:B--2---:R-:W-:Y:S04]  /*3b30*/  STS.U16 [R11+0x8c00], R225 ;  /* 0x008c00e10b007388 */ /* 0x004fe80000000400 */
[----:B------:R-:W-:Y:S04]  /*3b40*/  STS.U16 [R10+0x8080], R221 ;  /* 0x008080dd0a007388 */ /* 0x000fe80000000400 */
[----:B------:R-:W-:Y:S04]  /*3b50*/  STS.U16 [R10+0x8480], R101 ;  /* 0x008480650a007388 */ /* 0x000fe80000000400 */
[----:B---3--:R-:W-:Y:S04]  /*3b60*/  STS.U16 [R10+0x8880], R222 ;  /* 0x008880de0a007388 */ /* 0x008fe80000000400 */
        /* <DEDUP_REMOVED lines=21> */
[----:B------:R1:W-:Y:S04]  /*3cc0*/  STS.U16 [R4+0x8380], R204 ;  /* 0x008380cc04007388 */ /* 0x0003e80000000400 */
[----:B------:R2:W-:Y:S04]  /*3cd0*/  STS.U16 [R4+0x8780], R206 ;  /* 0x008780ce04007388 */ /* 0x0005e80000000400 */
[----:B------:R3:W-:Y:S04]  /*3ce0*/  STS.U16 [R4+0x8b80], R208 ;  /* 0x008b80d004007388 */ /* 0x0007e80000000400 */
[----:B------:R4:W-:Y:S01]  /*3cf0*/  STS.U16 [R4+0x8f80], R210 ;  /* 0x008f80d204007388 */ /* 0x0009e20000000400 */
[----:B------:R5:W-:Y:S06]  /*3d00*/  MEMBAR.ALL.CTA ;  /* 0x0000000000007992 */ /* 0x000bec0000008000 */
[----:B-----5:R-:W5:Y:S02]  /*3d10*/  FENCE.VIEW.ASYNC.S ;  /* 0x00000000000073c6 */ /* 0x020f640000000000 */
[----:B-----5:R-:W-:Y:S06]  /*3d20*/  BAR.SYNC.DEFER_BLOCKING 0x0 ;  /* 0x0000000000007b1d */ /* 0x020fec0000010000 */
[----:B0-----:R-:W-:-:S06]  /*3d30*/  WARPGROUP.ARRIVE ;  /* 0x00000000000079c5 */ /* 0x001fcc0000000000 */
[----:B------:R-:W-:Y:S04]  /*3d40*/  HGMMA.64x16x16.F32 R96, gdesc[UR56].tnspA, RZ, !UPT ;  /* 0x20200000386079f0 */ /* 0x000fe8000c7008ff */
[----:B------:R-:W-:Y:S04]  /*3d50*/  HGMMA.64x16x16.F32 R96, gdesc[UR4].tnspA, R96 ;  /* 0x20200000046079f0 */ /* 0x000fe80008700860 */
        /* <DEDUP_REMOVED lines=10> */
[----:B------:R-:W-:Y:S01]  /*3e00*/  HGMMA.64x16x16.F32 R96, gdesc[UR40].tnspA, R96 ;  /* 0x20200000286079f0 */ /* 0x000fe20008700860 */
[----:B------:R-:W-:Y:S01]  /*3e10*/  UMOV UR58, UR48 ;  /* 0x00000030003a7c82 */ /* 0x000fe20008000000 */
[----:B------:R-:W-:Y:S01]  /*3e20*/  UMOV UR59, UR49 ;  /* 0x00000031003b7c82 */ /* 0x000fe20008000000 */
[----:B------:R-:W-:-:S02]  /*3e30*/  R2UR UR51, R20 ;  /* 0x00000000143372ca */ /* 0x000fc400000e0000 */
[----:B------:R-:W-:Y:S02]  /*3e40*/  R2UR UR50, R22 ;  /* 0x00000000163272ca */ /* 0x000fe400000e0000 */
[----:B------:R-:W-:Y:S02]  /*3e50*/  R2UR UR49, R104 ;  /* 0x00000000683172ca */ /* 0x000fe400000e0000 */
[----:B------:R-:W-:Y:S01]  /*3e60*/  R2UR UR48, R23 ;  /* 0x00000000173072ca */ /* 0x000fe200000e0000 */
[----:B------:R-:W-:Y:S01]  /*3e70*/  HGMMA.64x16x16.F32 R96, gdesc[UR44].tnspA, R96 ;  /* 0x202000002c6079f0 */ /* 0x000fe20008700860 */
[----:B-1----:R-:W-:Y:S01]  /*3e80*/  MOV R204, UR7 ;  /* 0x0000000700cc7c02 */ /* 0x002fe20008000f00 */
[----:B------:R-:W-:Y:S01]  /*3e90*/  UMOV UR7, UR53 ;  /* 0x0000003500077c82 */ /* 0x000fe20008000000 */
[----:B------:R-:W-:Y:S01]  /*3ea0*/  MOV R205, UR6 ;  /* 0x0000000600cd7c02 */ /* 0x000fe20008000f00 */
[----:B------:R-:W-:Y:S01]  /*3eb0*/  UMOV UR6, UR52 ;  /* 0x0000003400067c82 */ /* 0x000fe20008000000 */
[----:B------:R-:W-:-:S02]  /*3ec0*/  R2UR UR55, R17 ;  /* 0x00000000113772ca */ /* 0x000fc400000e0000 */
[----:B------:R-:W-:Y:S02]  /*3ed0*/  R2UR UR54, R18 ;  /* 0x00000000123672ca */ /* 0x000fe400000e0000 */
[----:B------:R-:W-:Y:S02]  /*3ee0*/  R2UR UR53, R21 ;  /* 0x00000000153572ca */ /* 0x000fe400000e0000 */
[----:B------:R-:W-:Y:S02]  /*3ef0*/  R2UR UR52, R19 ;  /* 0x00000000133472ca */ /* 0x000fe400000e0000 */
[----:B------:R-:W-:Y:S01]  /*3f00*/  MOV R214, UR43 ;  /* 0x0000002b00d67c02 */ /* 0x000fe20008000f00 */
[----:B------:R-:W-:Y:S01]  /*3f10*/  HGMMA.64x16x16.F32 R96, gdesc[UR48].tnspA, R96 ;  /* 0x20200000306079f0 */ /* 0x000fe20008700860 */
[----:B------:R-:W-:Y:S02]  /*3f20*/  MOV R215, UR42 ;  /* 0x0000002a00d77c02 */ /* 0x000fe40008000f00 */
[----:B------:R-:W-:-:S02]  /*3f30*/  R2UR UR42, R144 ;  /* 0x00000000902a72ca */ /* 0x000fc400000e0000 */
[----:B------:R-:W-:Y:S02]  /*3f40*/  R2UR UR43, R145 ;  /* 0x00000000912b72ca */ /* 0x000fe400000e0000 */
[----:B------:R-:W-:Y:S01]  /*3f50*/  MOV R220, UR41 ;  /* 0x0000002900dc7c02 */ /* 0x000fe20008000f00 */
[----:B------:R-:W-:Y:S01]  /*3f60*/  UMOV UR41, UR57 ;  /* 0x0000003900297c82 */ /* 0x000fe20008000000 */
[----:B------:R-:W-:Y:S01]  /*3f70*/  MOV R221, UR40 ;  /* 0x0000002800dd7c02 */ /* 0x000fe20008000f00 */
[----:B------:R-:W-:Y:S01]  /*3f80*/  UMOV UR40, UR56 ;  /* 0x0000003800287c82 */ /* 0x000fe20008000000 */
[----:B------:R-:W5:Y:S01]  /*3f90*/  LDL.64 R144, [R1+0x18] ;  /* 0x0000180001907983 */ /* 0x000f620000100a00 */
[----:B--2---:R-:W-:Y:S01]  /*3fa0*/  MOV R206, UR35 ;  /* 0x0000002300ce7c02 */ /* 0x004fe20008000f00 */
[----:B------:R-:W-:Y:S05]  /*3fb0*/  HGMMA.64x16x16.F32 R96, gdesc[UR52].tnspA, R96 ;  /* 0x20200000346079f0 */ /* 0x000fea0008700860 */
[----:B------:R-:W-:Y:S01]  /*3fc0*/  HGMMA.64x16x16.F32 R88, gdesc[UR40].tnspA, RZ, !UPT ;  /* 0x20200000285879f0 */ /* 0x000fe2000c7008ff */
[----:B------:R-:W-:-:S02]  /*3fd0*/  MOV R207, UR34 ;  /* 0x0000002200cf7c02 */ /* 0x000fc40008000f00 */
[----:B------:R-:W-:Y:S02]  /*3fe0*/  R2UR UR34, R240 ;  /* 0x00000000f02272ca */ /* 0x000fe400000e0000 */
[----:B------:R-:W-:Y:S02]  /*3ff0*/  R2UR UR35, R241 ;  /* 0x00000000f12372ca */ /* 0x000fe400000e0000 */
[----:B---3--:R-:W-:Y:S01]  /*4000*/  MOV R208, UR33 ;  /* 0x0000002100d07c02 */ /* 0x008fe20008000f00 */
[----:B------:R-:W-:Y:S01]  /*4010*/  UMOV UR33, UR5 ;  /* 0x0000000500217c82 */ /* 0x000fe20008000000 */
[----:B------:R-:W-:Y:S01]  /*4020*/  MOV R209, UR32 ;  /* 0x0000002000d17c02 */ /* 0x000fe20008000f00 */
[----:B------:R-:W-:Y:S01]  /*4030*/  UMOV UR32, UR4 ;  /* 0x0000000400207c82 */ /* 0x000fe20008000000 */
[----:B------:R-:W-:Y:S02]  /*4040*/  MOV R222, UR47 ;  /* 0x0000002f00de7c02 */ /* 0x000fe40008000f00 */
[----:B------:R-:W-:-:S02]  /*4050*/  MOV R223, UR46 ;  /* 0x0000002e00df7c02 */ /* 0x000fc40008000f00 */
[----:B------:R-:W-:Y:S02]  /*4060*/  R2UR UR46, R14 ;  /* 0x000000000e2e72ca */ /* 0x000fe400000e0000 */
[----:B------:R-:W-:Y:S02]  /*4070*/  R2UR UR47, R15 ;  /* 0x000000000f2f72ca */ /* 0x000fe400000e0000 */
[----:B------:R-:W2:Y:S01]  /*4080*/  LDL.64 R14, [R1+0x10] ;  /* 0x00001000010e7983 */ /* 0x000ea20000100a00 */
[----:B------:R-:W-:Y:S01]  /*4090*/  HGMMA.64x16x16.F32 R88, gdesc[UR32].tnspA, R88 ;  /* 0x20200000205879f0 */ /* 0x000fe20008700858 */
[----:B------:R-:W-:Y:S02]  /*40a0*/  MOV R17, UR27 ;  /* 0x0000001b00117c02 */ /* 0x000fe40008000f00 */
[----:B------:R-:W-:Y:S02]  /*40b0*/  MOV R18, UR26 ;  /* 0x0000001a00127c02 */ /* 0x000fe40008000f00 */
[----:B------:R-:W-:-:S02]  /*40c0*/  R2UR UR26, R246 ;  /* 0x00000000f61a72ca */ /* 0x000fc400000e0000 */
[----:B------:R-:W-:Y:S02]  /*40d0*/  R2UR UR27, R247 ;  /* 0x00000000f71b72ca */ /* 0x000fe400000e0000 */
[----:B------:R-:W-:Y:S01]  /*40e0*/  MOV R19, UR25 ;  /* 0x0000001900137c02 */ /* 0x000fe20008000f00 */
[----:B------:R-:W-:Y:S01]  /*40f0*/  UMOV UR25, UR59 ;  /* 0x0000003b00197c82 */ /* 0x000fe20008000000 */
[----:B------:R-:W-:Y:S01]  /*4100*/  MOV R20, UR24 ;  /* 0x0000001800147c02 */ /* 0x000fe20008000f00 */
[----:B------:R-:W-:Y:S01]  /*4110*/  UMOV UR24, UR58 ;  /* 0x0000003a00187c82 */ /* 0x000fe20008000000 */
[----:B------:R-:W-:Y:S01]  /*4120*/  MOV R21, UR31 ;  /* 0x0000001f00157c02 */ /* 0x000fe20008000f00 */
[----:B------:R-:W3:Y:S06]  /*4130*/  LDL.64 R246, [R1] ;  /* 0x0000000001f67983 */ /* 0x000eec0000100a00 */
[----:B------:R-:W-:Y:S01]  /*4140*/  HGMMA.64x16x16.F32 R88, gdesc[UR24].tnspA, R88 ;  /* 0x20200000185879f0 */ /* 0x000fe20008700858 */
[----:B------:R-:W-:-:S02]  /*4150*/  MOV R22, UR30 ;  /* 0x0000001e00167c02 */ /* 0x000fc40008000f00 */
[----:B------:R-:W-:Y:S02]  /*4160*/  R2UR UR30, R244 ;  /* 0x00000000f41e72ca */ /* 0x000fe400000e0000 */
[----:B------:R-:W-:Y:S02]  /*4170*/  R2UR UR31, R245 ;  /* 0x00000000f51f72ca */ /* 0x000fe400000e0000 */
[----:B------:R-:W-:Y:S01]  /*4180*/  MOV R23, UR29 ;  /* 0x0000001d00177c02 */ /* 0x000fe20008000f00 */
[----:B------:R-:W-:Y:S01]  /*4190*/  UMOV UR29, UR7 ;  /* 0x00000007001d7c82 */ /* 0x000fe20008000000 */
[----:B------:R-:W-:Y:S01]  /*41a0*/  MOV R104, UR28 ;  /* 0x0000001c00687c02 */ /* 0x000fe20008000f00 */
[----:B------:R-:W-:Y:S01]  /*41b0*/  UMOV UR28, UR6 ;  /* 0x00000006001c7c82 */ /* 0x000fe20008000000 */
[----:B----4-:R-:W-:Y:S02]  /*41c0*/  MOV R210, UR39 ;  /* 0x0000002700d27c02 */ /* 0x010fe40008000f00 */
[----:B------:R-:W-:-:S05]  /*41d0*/  MOV R211, UR38 ;  /* 0x0000002600d37c02 */ /* 0x000fca0008000f00 */
[----:B------:R-:W-:Y:S01]  /*41e0*/  HGMMA.64x16x16.F32 R88, gdesc[UR28].tnspA, R88 ;  /* 0x202000001c5879f0 */ /* 0x000fe20008700858 */
[----:B------:R-:W-:Y:S02]  /*41f0*/  R2UR UR38, R236 ;  /* 0x00000000ec2672ca */ /* 0x000fe400000e0000 */
[----:B------:R-:W-:Y:S02]  /*4200*/  R2UR UR39, R237 ;  /* 0x00000000ed2772ca */ /* 0x000fe400000e0000 */
[----:B------:R-:W-:Y:S01]  /*4210*/  MOV R212, UR37 ;  /* 0x0000002500d47c02 */ /* 0x000fe20008000f00 */
[----:B------:R-:W-:Y:S01]  /*4220*/  UMOV UR37, UR9 ;  /* 0x0000000900257c82 */ /* 0x000fe20008000000 */
[----:B------:R-:W-:Y:S01]  /*4230*/  MOV R213, UR36 ;  /* 0x0000002400d57c02 */ /* 0x000fe20008000f00 */
[----:B------:R-:W-:-:S08]  /*4240*/  UMOV UR36, UR8 ;  /* 0x0000000800247c82 */ /* 0x000fd00008000000 */
[----:B------:R-:W-:Y:S01]  /*4250*/  HGMMA.64x16x16.F32 R88, gdesc[UR36].tnspA, R88 ;  /* 0x20200000245879f0 */ /* 0x000fe20008700858 */
[----:B------:R-:W-:Y:S01]  /*4260*/  MOV R224, UR45 ;  /* 0x0000002d00e07c02 */ /* 0x000fe20008000f00 */
[----:B------:R-:W-:Y:S01]  /*4270*/  UMOV UR45, UR13 ;  /* 0x0000000d002d7c82 */ /* 0x000fe20008000000 */
[----:B------:R-:W-:Y:S01]  /*4280*/  MOV R225, UR44 ;  /* 0x0000002c00e17c02 */ /* 0x000fe20008000f00 */
[----:B------:R-:W-:Y:S01]  /*4290*/  UMOV UR44, UR12 ;  /* 0x0000000c002c7c82 */ /* 0x000fe20008000000 */
[----:B------:R-:W-:Y:S02]  /*42a0*/  MOV R236, UR55 ;  /* 0x0000003700ec7c02 */ /* 0x000fe40008000f00 */
[----:B------:R-:W-:Y:S01]  /*42b0*/  MOV R237, UR54 ;  /* 0x0000003600ed7c02 */ /* 0x000fe20008000f00 */
[----:B------:R-:W-:Y:S01]  /*42c0*/  HGMMA.64x16x16.F32 R88, gdesc[UR44].tnspA, R88 ;  /* 0x202000002c5879f0 */ /* 0x000fe20008700858 */
[----:B-----5:R-:W-:Y:S02]  /*42d0*/  R2UR UR54, R144 ;  /* 0x00000000903672ca */ /* 0x020fe400000e0000 */
[----:B------:R-:W-:-:S02]  /*42e0*/  R2UR UR55, R145 ;  /* 0x00000000913772ca */ /* 0x000fc400000e0000 */
[----:B------:R-:W-:Y:S01]  /*42f0*/  MOV R240, UR53 ;  /* 0x0000003500f07c02 */ /* 0x000fe20008000f00 */
[----:B------:R-:W-:Y:S01]  /*4300*/  UMOV UR53, UR17 ;  /* 0x0000001100357c82 */ /* 0x000fe20008000000 */
[----:B------:R-:W-:Y:S01]  /*4310*/  MOV R241, UR52 ;  /* 0x0000003400f17c02 */ /* 0x000fe20008000f00 */
[----:B------:R-:W-:Y:S01]  /*4320*/  UMOV UR52, UR16 ;  /* 0x0000001000347c82 */ /* 0x000fe20008000000 */
[----:B------:R-:W-:Y:S01]  /*4330*/  UMOV UR24, UR20 ;  /* 0x0000001400187c82 */ /* 0x000fe20008000000 */
[----:B------:R-:W-:Y:S01]  /*4340*/  UMOV UR25, UR21 ;  /* 0x0000001500197c82 */ /* 0x000fe20008000000 */
[----:B--2---:R-:W-:-:S05]  /*4350*/  R2UR UR26, R14 ;  /* 0x000000000e1a72ca */ /* 0x004fca00000e0000 */
[----:B------:R-:W-:Y:S01]  /*4360*/  HGMMA.64x16x16.F32 R88, gdesc[UR52].tnspA, R88 ;  /* 0x20200000345879f0 */ /* 0x000fe20008700858 */
[----:B------:R-:W-:Y:S01]  /*4370*/  R2UR UR27, R15 ;  /* 0x000000000f1b72ca */ /* 0x000fe200000e0000 */
[----:B------:R-:W2:Y:S01]  /*4380*/  LDL.LU.64 R144, [R1+0x80] ;  /* 0x0000800001907983 */ /* 0x000ea20000300a00 */
[----:B------:R-:W-:Y:S02]  /*4390*/  R2UR UR30, R248 ;  /* 0x00000000f81e72ca */ /* 0x000fe400000e0000 */
[----:B------:R-:W-:Y:S01]  /*43a0*/  R2UR UR31, R249 ;  /* 0x00000000f91f72ca */ /* 0x000fe200000e0000 */
[----:B------:R-:W4:Y:S01]  /*43b0*/  LDL.LU.64 R14, [R1+0x78] ;  /* 0x00007800010e7983 */ /* 0x000f220000300a00 */
[----:B---3--:R-:W-:Y:S01]  /*43c0*/  R2UR UR34, R246 ;  /* 0x00000000f62272ca */ /* 0x008fe200000e0000 */
[----:B------:R-:W0:Y:S06]  /*43d0*/  LDC R249, c[0x0][0x238] ;  /* 0x00008e00fff97b82 */ /* 0x000e2c0000000800 */
[----:B------:R-:W-:Y:S01]  /*43e0*/  HGMMA.64x16x16.F32 R88, gdesc[UR24].tnspA, R88 ;  /* 0x20200000185879f0 */ /* 0x000fe20008700858 */
[----:B------:R-:W-:-:S02]  /*43f0*/  R2UR UR25, R19 ;  /* 0x00000000131972ca */ /* 0x000fc400000e0000 */
[----:B------:R-:W-:-:S11]  /*4400*/  R2UR UR24, R20 ;  /* 0x00000000141872ca */ /* 0x000fd600000e0000 */
[----:B------:R-:W-:Y:S02]  /*4410*/  UMOV UR29, UR25 ;  /* 0x00000019001d7c82 */ /* 0x000fe40008000000 */
[----:B------:R-:W-:Y:S02]  /*4420*/  UMOV UR28, UR24 ;  /* 0x00000018001c7c82 */ /* 0x000fe40008000000 */
[----:B------:R-:W-:Y:S01]  /*4430*/  HGMMA.64x16x16.F32 R88, gdesc[UR28].tnspA, R88 ;  /* 0x202000001c5879f0 */ /* 0x000fe20008700858 */
[----:B------:R-:W-:Y:S02]  /*4440*/  R2UR UR29, R23 ;  /* 0x00000000171d72ca */ /* 0x000fe400000e0000 */
[----:B------:R-:W-:Y:S02]  /*4450*/  R2UR UR28, R104 ;  /* 0x00000000681c72ca */ /* 0x000fe400000e0000 */
[----:B------:R-:W-:-:S09]  /*4460*/  R2UR UR35, R247 ;  /* 0x00000000f72372ca */ /* 0x000fd200000e0000 */
[----:B------:R-:W-:Y:S02]  /*4470*/  UMOV UR33, UR29 ;  /* 0x0000001d00217c82 */ /* 0x000fe40008000000 */
[----:B------:R-:W-:Y:S02]  /*4480*/  UMOV UR32, UR28 ;  /* 0x0000001c00207c82 */ /* 0x000fe40008000000 */
[----:B------:R-:W-:Y:S01]  /*4490*/  HGMMA.64x16x16.F32 R88, gdesc[UR32].tnspA, R88 ;  /* 0x20200000205879f0 */ /* 0x000fe20008700858 */
[----:B------:R-:W-:Y:S02]  /*44a0*/  R2UR UR33, R208 ;  /* 0x00000000d02172ca */ /* 0x000fe400000e0000 */
[----:B------:R-:W-:Y:S02]  /*44b0*/  R2UR UR32, R209 ;  /* 0x00000000d12072ca */ /* 0x000fe400000e0000 */
[----:B------:R-:W-:Y:S02]  /*44c0*/  R2UR UR38, R250 ;  /* 0x00000000fa2672ca */ /* 0x000fe400000e0000 */
[----:B------:R-:W-:-:S07]  /*44d0*/  R2UR UR39, R251 ;  /* 0x00000000fb2772ca */ /* 0x000fce00000e0000 */
[----:B------:R-:W-:Y:S02]  /*44e0*/  UMOV UR37, UR33 ;  /* 0x0000002100257c82 */ /* 0x000fe40008000000 */
[----:B------:R-:W-:Y:S01]  /*44f0*/  UMOV UR36, UR32 ;  /* 0x0000002000247c82 */ /* 0x000fe20008000000 */
[----:B------:R-:W-:Y:S01]  /*4500*/  IMAD.WIDE R208, R3, 0x2, R182 ;  /* 0x0000000203d07825 */ /* 0x000fe200078e02b6 */
[----:B------:R-:W-:Y:S02]  /*4510*/  R2UR UR42, R242 ;  /* 0x00000000f22a72ca */ /* 0x000fe400000e0000 */
[----:B------:R-:W-:Y:S02]  /*4520*/  R2UR UR43, R243 ;  /* 0x00000000f32b72ca */ /* 0x000fe400000e0000 */
[----:B------:R-:W3:Y:S01]  /*4530*/  LDG.E.U16 R104, desc[UR60][R208.64] ;  /* 0x0000003cd0687981 */ /* 0x000ee2000c1e1500 */
        /* <DEDUP_REMOVED lines=11> */
[----:B------:R-:W-:-:S04]  /*45f0*/  UMOV UR44, UR40 ;  /* 0x00000028002c7c82 */ /* 0x000fc80008000000 */
[----:B------:R-:W-:Y:S01]  /*4600*/  HGMMA.64x16x16.F32 R88, gdesc[UR44].tnspA, R88 ;  /* 0x202000002c5879f0 */ /* 0x000fe20008700858 */
[----:B------:R-:W-:Y:S02]  /*4610*/  R2UR UR45, R224 ;  /* 0x00000000e02d72ca */ /* 0x000fe400000e0000 */
[----:B------:R-:W-:Y:S02]  /*4620*/  R2UR UR44, R225 ;  /* 0x00000000e12c72ca */ /* 0x000fe400000e0000 */
[----:B------:R-:W-:Y:S02]  /*4630*/  MOV R228, UR51 ;  /* 0x0000003300e47c02 */ /* 0x000fe40008000f00 */
[----:B------:R-:W-:Y:S02]  /*4640*/  MOV R229, UR50 ;  /* 0x0000003200e57c02 */ /* 0x000fe40008000f00 */
[----:B------:R-:W-:Y:S02]  /*4650*/  R2UR UR50, R234 ;  /* 0x00000000ea3272ca */ /* 0x000fe400000e0000 */
[----:B------:R-:W-:-:S02]  /*4660*/  R2UR UR51, R235 ;  /* 0x00000000eb3372ca */ /* 0x000fc400000e0000 */
[----:B------:R-:W-:Y:S01]  /*4670*/  MOV R232, UR49 ;  /* 0x0000003100e87c02 */ /* 0x000fe20008000f00 */
[----:B------:R-:W-:Y:S01]  /*4680*/  UMOV UR49, UR45 ;  /* 0x0000002d00317c82 */ /* 0x000fe20008000000 */
[----:B------:R-:W-:Y:S01]  /*4690*/  MOV R233, UR48 ;  /* 0x0000003000e97c02 */ /* 0x000fe20008000f00 */
[----:B------:R-:W-:-:S08]  /*46a0*/  UMOV UR48, UR44 ;  /* 0x0000002c00307c82 */ /* 0x000fd00008000000 */
        /* <DEDUP_REMOVED lines=10> */
[----:B------:R-:W-:Y:S02]  /*4750*/  R2UR UR58, R226 ;  /* 0x00000000e23a72ca */ /* 0x000fe400000e0000 */
[----:B------:R-:W-:Y:S02]  /*4760*/  R2UR UR59, R227 ;  /* 0x00000000e33b72ca */ /* 0x000fe400000e0000 */
[----:B------:R-:W-:Y:S02]  /*4770*/  MOV R244, UR57 ;  /* 0x0000003900f47c02 */ /* 0x000fe40008000f00 */
[----:B------:R-:W-:-:S03]  /*4780*/  MOV R245, UR56 ;  /* 0x0000003800f57c02 */ /* 0x000fc60008000f00 */
[----:B------:R-:W-:Y:S02]  /*4790*/  UMOV UR57, UR53 ;  /* 0x0000003500397c82 */ /* 0x000fe40008000000 */
[----:B------:R-:W-:Y:S01]  /*47a0*/  UMOV UR56, UR52 ;  /* 0x0000003400387c82 */ /* 0x000fe20008000000 */
[----:B------:R-:W-:Y:S01]  /*47b0*/  R2UR UR26, R18 ;  /* 0x00000000121a72ca */ /* 0x000fe200000e0000 */
[----:B------:R-:W-:Y:S01]  /*47c0*/  IMAD.WIDE R18, R3, 0x2, R216 ;  /* 0x0000000203127825 */ /* 0x000fe200078e02d8 */
[----:B------:R-:W-:-:S03]  /*47d0*/  R2UR UR30, R22 ;  /* 0x00000000161e72ca */ /* 0x000fc600000e0000 */
[----:B------:R-:W-:Y:S02]  /*47e0*/  IMAD.WIDE R22, R3, 0x2, R176 ;  /* 0x0000000203167825 */ /* 0x000fe400078e02b0 */
[----:B------:R-:W5:Y:S01]  /*47f0*/  LDG.E.U16 R18, desc[UR60][R18.64] ;  /* 0x0000003c12127981 */ /* 0x000f62000c1e1500 */
[----:B------:R-:W-:Y:S01]  /*4800*/  R2UR UR31, R21 ;  /* 0x00000000151f72ca */ /* 0x000fe200000e0000 */
[----:B------:R-:W-:Y:S01]  /*4810*/  IMAD.WIDE R20, R3, 0x2, R174 ;  /* 0x0000000203147825 */ /* 0x000fe200078e02ae */
[----:B------:R-:W-:Y:S02]  /*4820*/  R2UR UR35, R206 ;  /* 0x00000000ce2372ca */ /* 0x000fe400000e0000 */
[----:B------:R-:W-:Y:S01]  /*4830*/  R2UR UR34, R207 ;  /* 0x00000000cf2272ca */ /* 0x000fe200000e0000 */
[----:B------:R-:W-:Y:S01]  /*4840*/  IMAD.WIDE R206, R3, 0x2, R218 ;  /* 0x0000000203ce7825 */ /* 0x000fe200078e02da */
[----:B------:R-:W-:Y:S01]  /*4850*/  R2UR UR39, R210 ;  /* 0x00000000d22772ca */ /* 0x000fe200000e0000 */
[----:B------:R-:W4:Y:S01]  /*4860*/  LDG.E.U16 R20, desc[UR60][R20.64] ;  /* 0x0000003c14147981 */ /* 0x000f22000c1e1500 */
[----:B------:R-:W-:-:S03]  /*4870*/  R2UR UR38, R211 ;  /* 0x00000000d32672ca */ /* 0x000fc600000e0000 */
[----:B------:R1:W4:Y:S01]  /*4880*/  LDG.E.U16 R19, desc[UR60][R22.64] ;  /* 0x0000003c16137981 */ /* 0x000322000c1e1500 */
[----:B------:R-:W-:Y:S01]  /*4890*/  HGMMA.64x16x16.F32 R88, gdesc[UR56].tnspA, R88, gsb0 ;  /* 0x20200000385879f0 */ /* 0x000fe20008000858 */
[----:B-1----:R-:W-:Y:S01]  /*48a0*/  IMAD.WIDE R22, R3, 0x2, R180 ;  /* 0x0000000203167825 */ /* 0x002fe200078e02b4 */
[----:B------:R-:W-:-:S03]  /*48b0*/  R2UR UR27, R17 ;  /* 0x00000000111b72ca */ /* 0x000fc600000e0000 */
[C---:B------:R-:W-:Y:S01]  /*48c0*/  IMAD.WIDE R212, R3.reuse, 0x2, R178 ;  /* 0x0000000203d47825 */ /* 0x040fe200078e02b2 */
[----:B------:R-:W-:Y:S01]  /*48d0*/  R2UR UR47, R222 ;  /* 0x00000000de2f72ca */ /* 0x000fe200000e0000 */
[----:B------:R1:W4:Y:S02]  /*48e0*/  LDG.E.U16 R17, desc[UR60][R206.64] ;  /* 0x0000003cce117981 */ /* 0x000324000c1e1500 */
[----:B------:R-:W-:Y:S01]  /*48f0*/  IMAD.WIDE R210, R3, 0x2, R184 ;  /* 0x0000000203d27825 */ /* 0x000fe200078e02b8 */
[----:B------:R-:W-:Y:S01]  /*4900*/  R2UR UR46, R223 ;  /* 0x00000000df2e72ca */ /* 0x000fe200000e0000 */
[----:B------:R-:W4:Y:S02]  /*4910*/  LDG.E.U16 R22, desc[UR60][R22.64] ;  /* 0x0000003c16167981 */ /* 0x000f24000c1e1500 */
[C---:B------:R-:W-:Y:S02]  /*4920*/  IMAD.WIDE R222, R3.reuse, 0x2, R190 ;  /* 0x0000000203de7825 */ /* 0x040fe400078e02be */
[----:B------:R0:W4:Y:S02]  /*4930*/  LDG.E.U16 R21, desc[UR60][R212.64] ;  /* 0x0000003cd4157981 */ /* 0x000124000c1e1500 */
[----:B------:R-:W-:-:S02]  /*4940*/  IMAD.WIDE R224, R3, 0x2, R194 ;  /* 0x0000000203e07825 */ /* 0x000fc400078e02c2 */
[----:B------:R-:W4:Y:S02]  /*4950*/  LDG.E.U16 R222, desc[UR60][R222.64] ;  /* 0x0000003cdede7981 */ /* 0x000f24000c1e1500 */
[C---:B-1----:R-:W-:Y:S02]  /*4960*/  IMAD.WIDE R206, R3.reuse, 0x2, R186 ;  /* 0x0000000203ce7825 */ /* 0x042fe400078e02ba */
[----:B------:R1:W4:Y:S02]  /*4970*/  LDG.E.U16 R23, desc[UR60][R210.64] ;  /* 0x0000003cd2177981 */ /* 0x000324000c1e1500 */
[C---:B------:R-:W-:Y:S02]  /*4980*/  IMAD.WIDE R208, R3.reuse, 0x2, R198 ;  /* 0x0000000203d07825 */ /* 0x040fe400078e02c6 */
[----:B------:R-:W4:Y:S02]  /*4990*/  LDG.E.U16 R224, desc[UR60][R224.64] ;  /* 0x0000003ce0e07981 */ /* 0x000f24000c1e1500 */
[----:B0-----:R-:W-:-:S02]  /*49a0*/  IMAD.WIDE R212, R3, 0x2, R188 ;  /* 0x0000000203d47825 */ /* 0x001fc400078e02bc */
[----:B------:R-:W4:Y:S02]  /*49b0*/  LDG.E.U16 R206, desc[UR60][R206.64] ;  /* 0x0000003ccece7981 */ /* 0x000f24000c1e1500 */
[C---:B-1----:R-:W-:Y:S02]  /*49c0*/  IMAD.WIDE R210, R3.reuse, 0x2, R192 ;  /* 0x0000000203d27825 */ /* 0x042fe400078e02c0 */
[----:B------:R0:W4:Y:S04]  /*49d0*/  LDG.E.U16 R225, desc[UR60][R208.64] ;  /* 0x0000003cd0e17981 */ /* 0x000128000c1e1500 */
[----:B------:R1:W4:Y:S04]  /*49e0*/  LDG.E.U16 R223, desc[UR60][R210.64] ;  /* 0x0000003cd2df7981 */ /* 0x000328000c1e1500 */
[----:B------:R1:W4:Y:S01]  /*49f0*/  LDG.E.U16 R207, desc[UR60][R212.64] ;  /* 0x0000003cd4cf7981 */ /* 0x000322000c1e1500 */
[----:B0-----:R-:W-:-:S04]  /*4a00*/  IMAD.WIDE R208, R3, 0x2, R200 ;  /* 0x0000000203d07825 */ /* 0x001fc800078e02c8 */
[----:B-1----:R-:W-:Y:S01]  /*4a10*/  IMAD.WIDE R210, R3, 0x2, R196 ;  /* 0x0000000203d27825 */ /* 0x002fe200078e02c4 */
[----:B------:R-:W-:Y:S02]  /*4a20*/  R2UR UR51, R228 ;  /* 0x00000000e43372ca */ /* 0x000fe400000e0000 */
[----:B------:R-:W-:Y:S01]  /*4a30*/  R2UR UR50, R229 ;  /* 0x00000000e53272ca */ /* 0x000fe200000e0000 */
[----:B------:R-:W-:Y:S01]  /*4a40*/  IMAD.WIDE R212, R3, 0x2, R202 ;  /* 0x0000000203d47825 */ /* 0x000fe200078e02ca */
[----:B------:R-:W-:Y:S01]  /*4a50*/  R2UR UR43, R214 ;  /* 0x00000000d62b72ca */ /* 0x000fe200000e0000 */
[----:B------:R0:W4:Y:S01]  /*4a60*/  LDG.E.U16 R228, desc[UR60][R208.64] ;  /* 0x0000003cd0e47981 */ /* 0x000122000c1e1500 */
[----:B------:R-:W-:Y:S01]  /*4a70*/  R2UR UR42, R215 ;  /* 0x00000000d72a72ca */ /* 0x000fe200000e0000 */
[C---:B------:R-:W-:Y:S02]  /*4a80*/  IMAD.WIDE R220, R3.reuse, 0x2, R166 ;  /* 0x0000000203dc7825 */ /* 0x040fe400078e02a6 */
[----:B------:R1:W4:Y:S02]  /*4a90*/  LDG.E.U16 R229, desc[UR60][R210.64] ;  /* 0x0000003cd2e57981 */ /* 0x000324000c1e1500 */
[----:B------:R-:W-:-:S02]  /*4aa0*/  IMAD.WIDE R214, R3, 0x2, R170 ;  /* 0x0000000203d67825 */ /* 0x000fc400078e02aa */
[----:B------:R1:W4:Y:S02]  /*4ab0*/  LDG.E.U16 R232, desc[UR60][R212.64] ;  /* 0x0000003cd4e87981 */ /* 0x000324000c1e1500 */
[C---:B0-----:R-:W-:Y:S01]  /*4ac0*/  IMAD.WIDE R208, R3.reuse, 0x2, R168 ;  /* 0x0000000203d07825 */ /* 0x041fe200078e02a8 */
[----:B------:R-:W-:Y:S01]  /*4ad0*/  R2UR UR55, R236 ;  /* 0x00000000ec3772ca */ /* 0x000fe200000e0000 */
[----:B------:R0:W4:Y:S02]  /*4ae0*/  LDG.E.U16 R233, desc[UR60][R214.64] ;  /* 0x0000003cd6e97981 */ /* 0x000124000c1e1500 */
[----:B-1----:R-:W-:Y:S01]  /*4af0*/  IMAD.WIDE R210, R3, 0x2, R164 ;  /* 0x0000000203d27825 */ /* 0x002fe200078e02a4 */
[----:B------:R-:W-:Y:S01]  /*4b00*/  R2UR UR54, R237 ;  /* 0x00000000ed3672ca */ /* 0x000fe200000e0000 */
[----:B------:R1:W4:Y:S02]  /*4b10*/  LDG.E.U16 R236, desc[UR60][R220.64] ;  /* 0x0000003cdcec7981 */ /* 0x000324000c1e1500 */
[----:B------:R-:W-:-:S02]  /*4b20*/  IMAD.WIDE R212, R3, 0x2, R162 ;  /* 0x0000000203d47825 */ /* 0x000fc400078e02a2 */
[----:B------:R1:W4:Y:S02]  /*4b30*/  LDG.E.U16 R237, desc[UR60][R208.64] ;  /* 0x0000003cd0ed7981 */ /* 0x000324000c1e1500 */
[C---:B0-----:R-:W-:Y:S02]  /*4b40*/  IMAD.WIDE R214, R3.reuse, 0x2, R160 ;  /* 0x0000000203d67825 */ /* 0x041fe400078e02a0 */
[----:B------:R0:W4:Y:S02]  /*4b50*/  LDG.E.U16 R240, desc[UR60][R210.64] ;  /* 0x0000003cd2f07981 */ /* 0x000124000c1e1500 */
[C---:B-1----:R-:W-:Y:S02]  /*4b60*/  IMAD.WIDE R220, R3.reuse, 0x2, R158 ;  /* 0x0000000203dc7825 */ /* 0x042fe400078e029e */
[----:B------:R1:W4:Y:S02]  /*4b70*/  LDG.E.U16 R241, desc[UR60][R212.64] ;  /* 0x0000003cd4f17981 */ /* 0x000324000c1e1500 */
[----:B------:R-:W-:Y:S01]  /*4b80*/  IMAD.WIDE R208, R3, 0x2, R156 ;  /* 0x0000000203d07825 */ /* 0x000fe200078e029c */
[----:B------:R-:W-:-:S02]  /*4b90*/  R2UR UR56, R245 ;  /* 0x00000000f53872ca */ /* 0x000fc400000e0000 */
[----:B------:R-:W-:Y:S01]  /*4ba0*/  R2UR UR57, R244 ;  /* 0x00000000f43972ca */ /* 0x000fe200000e0000 */
[C---:B0-----:R-:W-:Y:S01]  /*4bb0*/  IMAD.WIDE R210, R3.reuse, 0x2, R152 ;  /* 0x0000000203d27825 */ /* 0x041fe200078e0298 */
[----:B------:R0:W4:Y:S03]  /*4bc0*/  LDG.E.U16 R245, desc[UR60][R220.64] ;  /* 0x0000003cdcf57981 */ /* 0x000126000c1e1500 */
[C---:B-1----:R-:W-:Y:S01]  /*4bd0*/  IMAD.WIDE R212, R3.reuse, 0x2, R150 ;  /* 0x0000000203d47825 */ /* 0x042fe200078e0296 */
[----:B------:R1:W4:Y:S04]  /*4be0*/  LDG.E.U16 R244, desc[UR60][R214.64] ;  /* 0x0000003cd6f47981 */ /* 0x000328000c1e1500 */
[----:B------:R2:W4:Y:S01]  /*4bf0*/  LDG.E.U16 R246, desc[UR60][R208.64] ;  /* 0x0000003cd0f67981 */ /* 0x000522000c1e1500 */
[----:B0-----:R-:W-:-:S03]  /*4c00*/  IMAD.WIDE R220, R3, 0x2, R148 ;  /* 0x0000000203dc7825 */ /* 0x001fc600078e0294 */
[----:B------:R0:W4:Y:S01]  /*4c10*/  LDG.E.U16 R247, desc[UR60][R210.64] ;  /* 0x0000003cd2f77981 */ /* 0x000122000c1e1500 */
[----:B-1----:R-:W-:-:S03]  /*4c20*/  IMAD.WIDE R214, R3, 0x2, R154 ;  /* 0x0000000203d67825 */ /* 0x002fc600078e029a */
[----:B------:R1:W4:Y:S01]  /*4c30*/  LDG.E.U16 R248, desc[UR60][R212.64] ;  /* 0x0000003cd4f87981 */ /* 0x000322000c1e1500 */
[C---:B--2---:R-:W-:Y:S01]  /*4c40*/  IMAD.WIDE R208, R3.reuse, 0x2, R146 ;  /* 0x0000000203d07825 */ /* 0x044fe200078e0292 */
[----:B------:R-:W-:Y:S02]  /*4c50*/  WARPGROUP.DEPBAR.LE gsb0, 0x0 ;  /* 0x00008000000079c5 */ /* 0x000fe40000010000 */
[----:B------:R-:W2:Y:S01]  /*4c60*/  LDG.E.U16 R220, desc[UR60][R220.64] ;  /* 0x0000003cdcdc7981 */ /* 0x000ea2000c1e1500 */
[----:B0-----:R-:W-:-:S03]  /*4c70*/  IMAD.WIDE R210, R3, 0x2, R142 ;  /* 0x0000000203d27825 */ /* 0x001fc600078e028e */
[----:B------:R-:W2:Y:S01]  /*4c80*/  LDG.E.U16 R214, desc[UR60][R214.64] ;  /* 0x0000003cd6d67981 */ /* 0x000ea2000c1e1500 */
[----:B-1----:R-:W-:-:S03]  /*4c90*/  IMAD.WIDE R212, R3, 0x2, R144 ;  /* 0x0000000203d47825 */ /* 0x002fc600078e0290 */
[----:B------:R-:W2:Y:S04]  /*4ca0*/  LDG.E.U16 R209, desc[UR60][R208.64] ;  /* 0x0000003cd0d17981 */ /* 0x000ea8000c1e1500 */
[----:B------:R0:W2:Y:S04]  /*4cb0*/  LDG.E.U16 R210, desc[UR60][R210.64] ;  /* 0x0000003cd2d27981 */ /* 0x0000a8000c1e1500 */
[----:B------:R1:W2:Y:S01]  /*4cc0*/  LDG.E.U16 R221, desc[UR60][R212.64] ;  /* 0x0000003cd4dd7981 */ /* 0x0002a2000c1e1500 */
[----:B------:R-:W-:Y:S06]  /*4cd0*/  BAR.SYNC.DEFER_BLOCKING 0x0 ;  /* 0x0000000000007b1d */ /* 0x000fec0000010000 */
[----:B---3--:R3:W-:Y:S04]  /*4ce0*/  STS.U16 [R0+0x8e00], R104 ;  /* 0x008e006800007388 */ /* 0x0087e80000000400 */
[----:B---3--:R-:W3:Y:S01]  /*4cf0*/  LDL R104, [R1+0x70] ;  /* 0x0000700001687983 */ /* 0x008ee20000100800 */
[-C--:B0-----:R-:W-:Y:S01]  /*4d00*/  FMUL R211, R96, R249.reuse ;  /* 0x000000f960d37220 */ /* 0x081fe20000400000 */
[-C--:B-1----:R-:W-:Y:S01]  /*4d10*/  FMUL R212, R97, R249.reuse ;  /* 0x000000f961d47220 */ /* 0x082fe20000400000 */
[----:B------:R-:W-:-:S04]  /*4d20*/  FMUL R208, R100, R249 ;  /* 0x000000f964d07220 */ /* 0x000fc80000400000 */
[----:B------:R-:W-:Y:S01]  /*4d30*/  FMNMX R212, R211, R212, !PT ;  /* 0x000000d4d3d47209 */ /* 0x000fe20007800000 */
[----:B------:R-:W-:-:S03]  /*4d40*/  FMUL R211, R101, R249 ;  /* 0x000000f965d37220 */ /* 0x000fc60000400000 */
        /* <DEDUP_REMOVED lines=8> */
[----:B------:R-:W-:-:S04]  /*4dd0*/  FMNMX R211, R208, R211, !PT ;  /* 0x000000d3d0d37209 */ /* 0x000fc80007800000 */
[----:B------:R-:W-:-:S05]  /*4de0*/  FMNMX R211, R212, R211, !PT ;  /* 0x000000d3d4d37209 */ /* 0x000fca0007800000 */
[----:B------:R-:W0:Y:S01]  /*4df0*/  SHFL.BFLY PT, R208, R211, 0x2, 0x1f ;  /* 0x0c401f00d3d07f89 */ /* 0x000e2200000e0000 */
[-C--:B------:R-:W-:Y:S01]  /*4e00*/  FMUL R212, R98, R249.reuse ;  /* 0x000000f962d47220 */ /* 0x080fe20000400000 */
[-C--:B------:R-:W-:Y:S01]  /*4e10*/  FMUL R215, R99, R249.reuse ;  /* 0x000000f963d77220 */ /* 0x080fe20000400000 */
[----:B------:R-:W-:-:S04]  /*4e20*/  FMUL R213, R102, R249 ;  /* 0x000000f966d57220 */ /* 0x000fc80000400000 */
[----:B------:R-:W-:Y:S01]  /*4e30*/  FMNMX R215, R212, R215, !PT ;  /* 0x000000d7d4d77209 */ /* 0x000fe20007800000 */
[----:B------:R-:W-:-:S03]  /*4e40*/  FMUL R212, R103, R249 ;  /* 0x000000f967d47220 */ /* 0x000fc60000400000 */
[----:B------:R-:W-:-:S04]  /*4e50*/  FMNMX R213, R213, R215, !PT ;  /* 0x000000d7d5d57209 */ /* 0x000fc80007800000 */
[----:B------:R-:W-:Y:S01]  /*4e60*/  FMNMX R215, R212, R213, !PT ;  /* 0x000000d5d4d77209 */ /* 0x000fe20007800000 */
[-C--:B------:R-:W-:Y:S01]  /*4e70*/  FMUL R213, R91, R249.reuse ;  /* 0x000000f95bd57220 */ /* 0x080fe20000400000 */
[----:B0-----:R-:W-:Y:S01]  /*4e80*/  FMNMX R208, R211, R208, !PT ;  /* 0x000000d0d3d07209 */ /* 0x001fe20007800000 */
[----:B------:R-:W-:-:S05]  /*4e90*/  FMUL R211, R90, R249 ;  /* 0x000000f95ad37220 */ /* 0x000fca0000400000 */
[----:B------:R-:W-:Y:S01]  /*4ea0*/  FMNMX R215, R211, R215, !PT ;  /* 0x000000d7d3d77209 */ /* 0x000fe20007800000 */
[----:B------:R-:W-:-:S03]  /*4eb0*/  FMUL R211, R94, R249 ;  /* 0x000000f95ed37220 */ /* 0x000fc60000400000 */
[----:B------:R-:W-:Y:S01]  /*4ec0*/  FMNMX R213, R213, R215, !PT ;  /* 0x000000d7d5d57209 */ /* 0x000fe20007800000 */
[----:B------:R-:W-:Y:S01]  /*4ed0*/  FMUL R215, R95, R249 ;  /* 0x000000f95fd77220 */ /* 0x000fe20000400000 */
[----:B-----5:R0:W-:Y:S02]  /*4ee0*/  STS.U16 [R0+0x8200], R18 ;  /* 0x0082001200007388 */ /* 0x0201e40000000400 */
[----:B0-----:R-:W0:Y:S01]  /*4ef0*/  S2R R18, SR_TID.X ;  /* 0x0000000000127919 */ /* 0x001e220000002100 */
[----:B------:R-:W-:-:S04]  /*4f00*/  FMNMX R213, R211, R213, !PT ;  /* 0x000000d5d3d57209 */ /* 0x000fc80007800000 */
[----:B------:R-:W-:-:S05]  /*4f10*/  FMNMX R213, R215, R213, !PT ;  /* 0x000000d5d7d57209 */ /* 0x000fca0007800000 */
[----:B------:R-:W1:Y:S01]  /*4f20*/  SHFL.BFLY PT, R211, R213, 0x2, 0x1f ;  /* 0x0c401f00d5d37f89 */ /* 0x000e6200000e0000 */
[----:B0-----:R-:W-:-:S05]  /*4f30*/  SHF.R.U32.HI R18, RZ, 0x5, R18 ;  /* 0x00000005ff127819 */ /* 0x001fca0000011612 */
[----:B------:R-:W-:-:S05]  /*4f40*/  IMAD.SHL.U32 R18, R18, 0x80, RZ ;  /* 0x0000008012127824 */ /* 0x000fca00078e00ff */
[----:B------:R-:W-:Y:S01]  /*4f50*/  LOP3.LUT R18, R18, 0x200, RZ, 0xc0, !PT ;  /* 0x0000020012127812 */ /* 0x000fe200078ec0ff */
[----:B------:R-:W0:Y:S01]  /*4f60*/  SHFL.BFLY PT, R212, R208, 0x1, 0x1f ;  /* 0x0c201f00d0d47f89 */ /* 0x000e2200000e0000 */
[----:B-1----:R-:W-:-:S05]  /*4f70*/  FMNMX R213, R213, R211, !PT ;  /* 0x000000d3d5d57209 */ /* 0x002fca0007800000 */
[----:B------:R-:W1:Y:S04]  /*4f80*/  SHFL.BFLY PT, R215, R213, 0x1, 0x1f ;  /* 0x0c201f00d5d77f89 */ /* 0x000e6800000e0000 */
[----:B----4-:R-:W-:Y:S01]  /*4f90*/  STS.U16 [R0+0x8000], R17 ;  /* 0x0080001100007388 */ /* 0x010fe20000000400 */
[----:B0-----:R-:W-:-:S04]  /*4fa0*/  FMNMX R208, R208, R212, !PT ;  /* 0x000000d4d0d07209 */ /* 0x001fc80007800000 */
[----:B------:R-:W-:Y:S01]  /*4fb0*/  FMNMX R208, R208, R13, !PT ;  /* 0x0000000dd0d07209 */ /* 0x000fe20007800000 */
[----:B------:R-:W-:Y:S01]  /*4fc0*/  STS.U16 [R0+0x8400], R19 ;  /* 0x0084001300007388 */ /* 0x000fe20000000400 */
[----:B-1----:R-:W-:-:S03]  /*4fd0*/  FMNMX R213, R213, R215, !PT ;  /* 0x000000d7d5d57209 */ /* 0x002fc60007800000 */
[-CC-:B------:R-:W-:Y:S01]  /*4fe0*/  FFMA R88, R88, R249.reuse, -R208.reuse ;  /* 0x000000f958587223 */ /* 0x180fe200000008d0 */
[----:B------:R-:W-:Y:S01]  /*4ff0*/  FFMA R89, R89, R249, -R208 ;  /* 0x000000f959597223 */ /* 0x000fe200000008d0 */
[----:B------:R-:W-:Y:S02]  /*5000*/  STS.U16 [R0+0x8600], R20 ;  /* 0x0086001400007388 */ /* 0x000fe40000000400 */
[----:B------:R-:W-:Y:S02]  /*5010*/  FMUL R88, R88, 1.4426950216293334961 ;  /* 0x3fb8aa3b58587820 */ /* 0x000fe40000400000 */
        /* <DEDUP_REMOVED lines=14> */
[----:B------:R-:W-:Y:S01]  /*5100*/  STS.U16 [R0+0xa600], R237 ;  /* 0x00a600ed00007388 */ /* 0x000fe20000000400 */
[----:B---3--:R-:W-:-:S03]  /*5110*/  LEA.HI R18, R104, R18, RZ, 0x1c ;  /* 0x0000001268127211 */ /* 0x008fc600078fe0ff */
[----:B------:R-:W-:Y:S04]  /*5120*/  STS.U16 [R0+0xa800], R240 ;  /* 0x00a800f000007388 */ /* 0x000fe80000000400 */
[----:B------:R-:W-:Y:S04]  /*5130*/  STS.U16 [R0+0xaa00], R241 ;  /* 0x00aa00f100007388 */ /* 0x000fe80000000400 */
[----:B------:R-:W-:Y:S04]  /*5140*/  STS.U16 [R0+0xac00], R244 ;  /* 0x00ac00f400007388 */ /* 0x000fe80000000400 */
[----:B------:R-:W-:Y:S04]  /*5150*/  STS.U16 [R0+0xae00], R245 ;  /* 0x00ae00f500007388 */ /* 0x000fe80000000400 */
[----:B------:R-:W-:Y:S04]  /*5160*/  STS.U16 [R0+0xb000], R246 ;  /* 0x00b000f600007388 */ /* 0x000fe80000000400 */
[----:B------:R-:W-:Y:S04]  /*5170*/  STS.U16 [R0+0xb200], R247 ;  /* 0x00b200f700007388 */ /* 0x000fe80000000400 */
[----:B------:R-:W-:Y:S04]  /*5180*/  STS.U16 [R0+0xb400], R248 ;  /* 0x00b400f800007388 */ /* 0x000fe80000000400 */
[----:B--2---:R-:W-:Y:S04]  /*5190*/  STS.U16 [R0+0xb600], R214 ;  /* 0x00b600d600007388 */ /* 0x004fe80000000400 */
[----:B------:R-:W-:Y:S04]  /*51a0*/  STS.U16 [R0+0xb800], R220 ;  /* 0x00b800dc00007388 */ /* 0x000fe80000000400 */
[----:B------:R-:W-:Y:S04]  /*51b0*/  STS.U16 [R0+0xba00], R209 ;  /* 0x00ba00d100007388 */ /* 0x000fe80000000400 */
[----:B------:R-:W-:Y:S04]  /*51c0*/  STS.U16 [R0+0xbc00], R210 ;  /* 0x00bc00d200007388 */ /* 0x000fe80000000400 */
[----:B------:R-:W-:Y:S01]  /*51d0*/  STS.U16 [R0+0xbe00], R221 ;  /* 0x00be00dd00007388 */ /* 0x000fe20000000400 */
[----:B------:R-:W-:Y:S01]  /*51e0*/  FMUL R89, R89, 1.4426950216293334961 ;  /* 0x3fb8aa3b59597820 */ /* 0x000fe20000400000 */
[----:B------:R-:W-:Y:S01]  /*51f0*/  FMNMX R213, R213, R15, !PT ;  /* 0x0000000fd5d57209 */ /* 0x000fe20007800000 */
[----:B------:R1:W-:Y:S01]  /*5200*/  MUFU.EX2 R211, R88 ;  /* 0x0000005800d37308 */ /* 0x0003e20000000800 */
[----:B------:R-:W2:Y:S01]  /*5210*/  LDL R104, [R1+0x60] ;  /* 0x0000600001687983 */ /* 0x000ea20000100800 */
[-CC-:B------:R-:W-:Y:S01]  /*5220*/  FFMA R96, R96, R249.reuse, -R208.reuse ;  /* 0x000000f960607223 */ /* 0x180fe200000008d0 */
[-CC-:B------:R-:W-:Y:S01]  /*5230*/  FFMA R97, R97, R249.reuse, -R208.reuse ;  /* 0x000000f961617223 */ /* 0x180fe200000008d0 */
[-CC-:B------:R-:W-:Y:S01]  /*5240*/  FFMA R100, R100, R249.reuse, -R208.reuse ;  /* 0x000000f964647223 */ /* 0x180fe200000008d0 */
[----:B------:R3:W-:Y:S06]  /*5250*/  MEMBAR.ALL.CTA ;  /* 0x0000000000007992 */ /* 0x0007ec0000008000 */
[----:B---3--:R-:W3:Y:S01]  /*5260*/  FENCE.VIEW.ASYNC.S ;  /* 0x00000000000073c6 */ /* 0x008ee20000000000 */
[-CC-:B------:R-:W-:Y:S01]  /*5270*/  FFMA R101, R101, R249.reuse, -R208.reuse ;  /* 0x000000f965657223 */ /* 0x180fe200000008d0 */
[-CC-:B------:R-:W-:Y:S01]  /*5280*/  FFMA R92, R92, R249.reuse, -R208.reuse ;  /* 0x000000f95c5c7223 */ /* 0x180fe200000008d0 */
[----:B------:R4:W-:Y:S01]  /*5290*/  MUFU.EX2 R212, R89 ;  /* 0x0000005900d47308 */ /* 0x0009e20000000800 */
[----:B-1----:R-:W-:Y:S01]  /*52a0*/  FADD R88, -R208, R13 ;  /* 0x0000000dd0587221 */ /* 0x002fe20000000100 */
[-C--:B------:R-:W-:Y:S01]  /*52b0*/  FFMA R93, R93, R249.reuse, -R208 ;  /* 0x000000f95d5d7223 */ /* 0x080fe200000008d0 */
[----:B------:R-:W-:Y:S01]  /*52c0*/  UMOV UR59, 0x80000020 ;  /* 0x80000020003b7882 */ /* 0x000fe20000000000 */
[----:B------:R-:W-:Y:S01]  /*52d0*/  UMOV UR6, 0xfffffffe ;  /* 0xfffffffe00067882 */ /* 0x000fe20000000000 */
[----:B------:R-:W-:Y:S01]  /*52e0*/  FMUL R88, R88, 1.4426950216293334961 ;  /* 0x3fb8aa3b58587820 */ /* 0x000fe20000400000 */
[----:B------:R-:W-:Y:S01]  /*52f0*/  UMOV UR7, 0x7fffffdf ;  /* 0x7fffffdf00077882 */ /* 0x000fe20000000000 */
[----:B0-----:R-:W0:Y:S01]  /*5300*/  LDC R206, c[0x0][0x280] ;  /* 0x0000a000ffce7b82 */ /* 0x001e220000000800 */
[----:B----4-:R-:W-:-:S02]  /*5310*/  FFMA R89, R98, R249, -R213 ;  /* 0x000000f962597223 */ /* 0x010fc400000008d5 */
[----:B------:R1:W4:Y:S02]  /*5320*/  MUFU.EX2 R98, R88 ;  /* 0x0000005800627308 */ /* 0x0003240000000800 */
[----:B------:R-:W-:Y:S01]  /*5330*/  FMUL R89, R89, 1.4426950216293334961 ;  /* 0x3fb8aa3b59597820 */ /* 0x000fe20000400000 */
[-CC-:B------:R-:W-:Y:S01]  /*5340*/  FFMA R103, R103, R249.reuse, -R213.reuse ;  /* 0x000000f967677223 */ /* 0x180fe200000008d5 */
[-CC-:B------:R-:W-:Y:S01]  /*5350*/  FFMA R90, R90, R249.reuse, -R213.reuse ;  /* 0x000000f95a5a7223 */ /* 0x180fe200000008d5 */
[-CC-:B------:R-:W-:Y:S01]  /*5360*/  FFMA R91, R91, R249.reuse, -R213.reuse ;  /* 0x000000f95b5b7223 */ /* 0x180fe200000008d5 */
[-C--:B------:R-:W-:Y:S01]  /*5370*/  FFMA R94, R94, R249.reuse, -R213 ;  /* 0x000000f95e5e7223 */ /* 0x080fe200000008d5 */
[----:B------:R-:W-:Y:S01]  /*5380*/  FADD R19, -R213, R15 ;  /* 0x0000000fd5137221 */ /* 0x000fe20000000100 */
[-CC-:B-1----:R-:W-:Y:S02]  /*5390*/  FFMA R88, R99, R249.reuse, -R213.reuse ;  /* 0x000000f963587223 */ /* 0x182fe400000008d5 */
[----:B------:R1:W-:Y:S01]  /*53a0*/  MUFU.EX2 R99, R89 ;  /* 0x0000005900637308 */ /* 0x0003e20000000800 */
[-CC-:B------:R-:W-:Y:S01]  /*53b0*/  FFMA R95, R95, R249.reuse, -R213.reuse ;  /* 0x000000f95f5f7223 */ /* 0x180fe200000008d5 */
[----:B------:R-:W-:Y:S01]  /*53c0*/  FMUL R96, R96, 1.4426950216293334961 ;  /* 0x3fb8aa3b60607820 */ /* 0x000fe20000400000 */
[----:B------:R-:W-:Y:S01]  /*53d0*/  FMUL R97, R97, 1.4426950216293334961 ;  /* 0x3fb8aa3b61617820 */ /* 0x000fe20000400000 */
[----:B------:R-:W-:Y:S01]  /*53e0*/  FMUL R100, R100, 1.4426950216293334961 ;  /* 0x3fb8aa3b64647820 */ /* 0x000fe20000400000 */
[----:B------:R-:W-:Y:S01]  /*53f0*/  FMUL R101, R101, 1.4426950216293334961 ;  /* 0x3fb8aa3b65657820 */ /* 0x000fe20000400000 */
[----:B-1----:R-:W-:Y:S01]  /*5400*/  FFMA R89, R102, R249, -R213 ;  /* 0x000000f966597223 */ /* 0x002fe200000008d5 */
[----:B------:R-:W-:Y:S01]  /*5410*/  FMUL R20, R103, 1.4426950216293334961 ;  /* 0x3fb8aa3b67147820 */ /* 0x000fe20000400000 */
        /* <DEDUP_REMOVED lines=9> */
[----:B------:R-:W1:Y:S08]  /*54b0*/  MUFU.EX2 R103, R19 ;  /* 0x0000001300677308 */ /* 0x000e700000000800 */
[----:B------:R-:W-:Y:S08]  /*54c0*/  MUFU.EX2 R96, R96 ;  /* 0x0000006000607308 */ /* 0x000ff00000000800 */
[----:B------:R-:W5:Y:S08]  /*54d0*/  MUFU.EX2 R97, R97 ;  /* 0x0000006100617308 */ /* 0x000f700000000800 */
[----:B------:R-:W-:Y:S08]  /*54e0*/  MUFU.EX2 R100, R100 ;  /* 0x0000006400647308 */ /* 0x000ff00000000800 */
[----:B------:R-:W3:Y:S08]  /*54f0*/  MUFU.EX2 R101, R101 ;  /* 0x0000006500657308 */ /* 0x000ef00000000800 */
[----:B------:R-:W-:Y:S08]  /*5500*/  MUFU.EX2 R215, R92 ;  /* 0x0000005c00d77308 */ /* 0x000ff00000000800 */
[----:B------:R-:W-:Y:S08]  /*5510*/  MUFU.EX2 R13, R93 ;  /* 0x0000005d000d7308 */ /* 0x000ff00000000800 */
[----:B------:R5:W0:Y:S08]  /*5520*/  MUFU.EX2 R102, R88 ;  /* 0x0000005800667308 */ /* 0x000a300000000800 */
[----:B------:R-:W-:Y:S08]  /*5530*/  MUFU.EX2 R17, R17 ;  /* 0x0000001100117308 */ /* 0x000ff00000000800 */
[----:B------:R-:W0:Y:S08]  /*5540*/  MUFU.EX2 R20, R20 ;  /* 0x0000001400147308 */ /* 0x000e300000000800 */
[----:B------:R-:W-:Y:S08]  /*5550*/  MUFU.EX2 R21, R21 ;  /* 0x0000001500157308 */ /* 0x000ff00000000800 */
[----:B------:R-:W0:Y:S08]  /*5560*/  MUFU.EX2 R22, R22 ;  /* 0x0000001600167308 */ /* 0x000e300000000800 */
[----:B------:R-:W-:Y:S08]  /*5570*/  MUFU.EX2 R23, R23 ;  /* 0x0000001700177308 */ /* 0x000ff00000000800 */
[----:B------:R-:W0:Y:S01]  /*5580*/  MUFU.EX2 R15, R95 ;  /* 0x0000005f000f7308 */ /* 0x000e220000000800 */
[----:B------:R-:W-:Y:S01]  /*5590*/  LOP3.LUT R18, R18, 0x3fff, RZ, 0xc0, !PT ;  /* 0x00003fff12127812 */ /* 0x000fe200078ec0ff */
[-C--:B----4-:R-:W-:Y:S01]  /*55a0*/  FMUL R24, R24, R98.reuse ;  /* 0x0000006218187220 */ /* 0x090fe20000400000 */
[-C--:B------:R-:W-:Y:S01]  /*55b0*/  FMUL R25, R25, R98.reuse ;  /* 0x0000006219197220 */ /* 0x080fe20000400000 */
[-C--:B------:R-:W-:Y:S01]  /*55c0*/  FMUL R28, R28, R98.reuse ;  /* 0x000000621c1c7220 */ /* 0x080fe20000400000 */
[----:B------:R-:W-:Y:S01]  /*55d0*/  R2UR UR58, R18 ;  /* 0x00000000123a72ca */ /* 0x000fe200000e0000 */
[-C--:B------:R-:W-:Y:S01]  /*55e0*/  FMUL R29, R29, R98.reuse ;  /* 0x000000621d1d7220 */ /* 0x080fe20000400000 */
        /* <DEDUP_REMOVED lines=27> */
[-C--:B-1----:R-:W-:Y:S01]  /*57a0*/  FMUL R26, R26, R103.reuse ;  /* 0x000000671a1a7220 */ /* 0x082fe20000400000 */
        /* <DEDUP_REMOVED lines=30> */
[----:B------:R-:W-:Y:S01]  /*5990*/  FMUL R85, R85, R98 ;  /* 0x0000006255557220 */ /* 0x000fe20000400000 */
[----:B------:R-:W-:Y:S01]  /*59a0*/  FMUL R87, R87, R103 ;  /* 0x0000006757577220 */ /* 0x000fe20000400000 */
[----:B-----5:R-:W-:-:S02]  /*59b0*/  F2FP.F16.F32.PACK_AB R88, R97, R96 ;  /* 0x000000606158723e */ /* 0x020fc400000000ff */
[----:B---3--:R-:W-:Y:S02]  /*59c0*/  F2FP.F16.F32.PACK_AB R90, R101, R100 ;  /* 0x00000064655a723e */ /* 0x008fe400000000ff */
[----:B0-----:R-:W-:Y:S02]  /*59d0*/  F2FP.F16.F32.PACK_AB R89, R102, R99 ;  /* 0x000000636659723e */ /* 0x001fe400000000ff */
[----:B------:R-:W-:Y:S02]  /*59e0*/  F2FP.F16.F32.PACK_AB R91, R20, R17 ;  /* 0x00000011145b723e */ /* 0x000fe400000000ff */
[----:B------:R-:W-:Y:S02]  /*59f0*/  F2FP.F16.F32.PACK_AB R92, R212, R211 ;  /* 0x000000d3d45c723e */ /* 0x000fe400000000ff */
[----:B------:R-:W-:Y:S02]  /*5a00*/  F2FP.F16.F32.PACK_AB R93, R22, R21 ;  /* 0x00000015165d723e */ /* 0x000fe400000000ff */
[----:B------:R-:W-:-:S02]  /*5a10*/  F2FP.F16.F32.PACK_AB R94, R13, R215 ;  /* 0x000000d70d5e723e */ /* 0x000fc400000000ff */
[----:B------:R-:W-:Y:S01]  /*5a20*/  F2FP.F16.F32.PACK_AB R95, R15, R23 ;  /* 0x000000170f5f723e */ /* 0x000fe200000000ff */
[----:B------:R-:W-:Y:S06]  /*5a30*/  BAR.SYNC.DEFER_BLOCKING 0x0 ;  /* 0x0000000000007b1d */ /* 0x000fec0000010000 */
[----:B------:R-:W-:-:S06]  /*5a40*/  WARPGROUP.ARRIVE ;  /* 0x00000000000079c5 */ /* 0x000fcc0000000000 */
[----:B------:R-:W-:Y:S01]  /*5a50*/  HGMMA.64x128x16.F32 R24, R88, gdesc[UR56], R24 ;  /* 0x01e0003858187df0 */ /* 0x000fe20008700818 */
[----:B------:R-:W-:Y:S01]  /*5a60*/  IMAD.MOV.U32 R19, RZ, RZ, RZ ;  /* 0x000000ffff137224 */ /* 0x000fe200078e00ff */
[----:B------:R-:W-:-:S04]  /*5a70*/  R2UR UR58, R18 ;  /* 0x00000000123a72ca */ /* 0x000fc800000e0000 */
[----:B------:R-:W-:-:S13]  /*5a80*/  R2UR UR59, R19 ;  /* 0x00000000133b72ca */ /* 0x000fda00000e0000 */
[----:B------:R-:W-:Y:S01]  /*5a90*/  UIADD3.64 UR58, UR58, -UR6, URZ ;  /* 0x800000063a3a7297 */ /* 0x000fe2000fffe03f */
[----:B------:R-:W-:Y:S01]  /*5aa0*/  FADD R96, R96, R97 ;  /* 0x0000006160607221 */ /* 0x000fe20000000000 */
[----:B------:R-:W-:-:S03]  /*5ab0*/  FADD R99, R99, R102 ;  /* 0x0000006663637221 */ /* 0x000fc60000000000 */
        /* <DEDUP_REMOVED lines=11> */
[----:B------:R-:W-:-:S04]  /*5b70*/  FADD R22, R15, R22 ;  /* 0x000000160f167221 */ /* 0x000fc80000000000 */
[----:B------:R-:W0:Y:S04]  /*5b80*/  SHFL.BFLY PT, R13, R212, 0x2, 0x1f ;  /* 0x0c401f00d40d7f89 */ /* 0x000e2800000e0000 */
[----:B------:R-:W1:Y:S01]  /*5b90*/  SHFL.BFLY PT, R15, R22, 0x2, 0x1f ;  /* 0x0c401f00160f7f89 */ /* 0x000e6200000e0000 */
[----:B------:R-:W-:Y:S01]  /*5ba0*/  HGMMA.64x128x16.F32 R24, R92, gdesc[UR56], R24, gsb0 ;  /* 0x01e000385c187df0 */ /* 0x000fe20008000818 */
[----:B0-----:R-:W-:Y:S01]  /*5bb0*/  FADD R13, R212, R13 ;  /* 0x0000000dd40d7221 */ /* 0x001fe20000000000 */
[----:B-1----:R-:W-:-:S04]  /*5bc0*/  FADD R17, R22, R15 ;  /* 0x0000000f16117221 */ /* 0x002fc80000000000 */
[----:B------:R-:W0:Y:S04]  /*5bd0*/  SHFL.BFLY PT, R18, R13, 0x1, 0x1f ;  /* 0x0c201f000d127f89 */ /* 0x000e2800000e0000 */
[----:B------:R-:W1:Y:S01]  /*5be0*/  SHFL.BFLY PT, R20, R17, 0x1, 0x1f ;  /* 0x0c201f0011147f89 */ /* 0x000e6200000e0000 */
[----:B------:R-:W-:-:S05]  /*5bf0*/  VIADD R2, R2, 0x20 ;  /* 0x0000002002027836 */ /* 0x000fca0000000000 */
[----:B------:R-:W-:Y:S02]  /*5c00*/  ISETP.GE.AND P1, PT, R2, R206, PT ;  /* 0x000000ce0200720c */ /* 0x000fe40003f26270 */
[----:B------:R-:W-:Y:S02]  /*5c10*/  R2UR UR7, R204 ;  /* 0x00000000cc0772ca */ /* 0x000fe400000e0000 */
[----:B------:R-:W-:Y:S01]  /*5c20*/  R2UR UR6, R205 ;  /* 0x00000000cd0672ca */ /* 0x000fe200000e0000 */
[----:B--2---:R-:W-:Y:S02]  /*5c30*/  IMAD R3, R104, 0x20, R3 ;  /* 0x0000002068037824 */ /* 0x004fe400078e0203 */
[----:B------:R-:W-:Y:S02]  /*5c40*/  IMAD R12, R105, 0x20, R12 ;  /* 0x00000020690c7824 */ /* 0x000fe400078e020c */
[----:B0-----:R-:W-:Y:S01]  /*5c50*/  FADD R15, R13, R18 ;  /* 0x000000120d0f7221 */ /* 0x001fe20000000000 */
[----:B-1----:R-:W-:-:S03]  /*5c60*/  FADD R20, R17, R20 ;  /* 0x0000001411147221 */ /* 0x002fc60000000000 */
[----:B------:R-:W-:Y:S01]  /*5c70*/  FFMA R14, R98, R14, R15 ;  /* 0x0000000e620e7223 */ /* 0x000fe2000000000f */
[----:B------:R-:W-:Y:S02]  /*5c80*/  IMAD.MOV.U32 R13, RZ, RZ, R208 ;  /* 0x000000ffff0d7224 */ /* 0x000fe400078e00d0 */
[----:B------:R-:W-:Y:S01]  /*5c90*/  FFMA R16, R103, R16, R20 ;  /* 0x0000001067107223 */ /* 0x000fe20000000014 */
[----:B------:R-:W-:Y:S01]  /*5ca0*/  IMAD.MOV.U32 R15, RZ, RZ, R213 ;  /* 0x000000ffff0f7224 */ /* 0x000fe200078e00d5 */
[----:B------:R-:W-:Y:S02]  /*5cb0*/  WARPGROUP.DEPBAR.LE gsb0, 0x0 ;  /* 0x00008000000079c5 */ /* 0x000fe40000010000 */
[----:B------:R-:W-:Y:S05]  /*5cc0*/  @!P1 BRA `(.L_x_1) ;  /* 0xffffffd400009947 */ /* 0x000fea000383ffff */
.L_x_0:
[----:B------:R-:W2:Y:S04]  /*5cd0*/  LDL.LU R19, [R1+0x68] ;  /* 0x0000680001137983 */ /* 0x000ea80000300800 */
[----:B------:R-:W3:Y:S01]  /*5ce0*/  LDL.LU R104, [R1+0x64] ;  /* 0x0000640001687983 */ /* 0x000ee20000300800 */
[----:B------:R-:W0:Y:S01]  /*5cf0*/  S2R R17, SR_TID.X ;  /* 0x0000000000117919 */ /* 0x000e220000002100 */
[----:B------:R-:W1:Y:S01]  /*5d00*/  S2R R18, SR_CgaCtaId ;  /* 0x0000000000127919 */ /* 0x000e620000008800 */
[----:B------:R-:W-:Y:S01]  /*5d10*/  FMUL R4, R87, 0.25 ;  /* 0x3e80000057047820 */ /* 0x000fe20000400000 */
[----:B------:R-:W-:-:S04]  /*5d20*/  FSETP.GT.AND P1, PT, |R16|, 8.50705917302346158658e+37, PT ;  /* 0x7e8000001000780b */ /* 0x000fc80003f24200 */
[----:B------:R-:W-:Y:S01]  /*5d30*/  FSEL R21, R4, R87, P1 ;  /* 0x0000005704157208 */ /* 0x000fe20000800000 */
[----:B------:R-:W-:Y:S01]  /*5d40*/  FMUL R4, R79, 0.25 ;  /* 0x3e8000004f047820 */ /* 0x000fe20000400000 */
[----:B------:R-:W-:Y:S01]  /*5d50*/  FMUL R5, R86, 0.25 ;  /* 0x3e80000056057820 */ /* 0x000fe20000400000 */
[----:B------:R-:W-:-:S03]  /*5d60*/  FMUL R7, R82, 0.25 ;  /* 0x3e80000052077820 */ /* 0x000fc60000400000 */
[----:B------:R-:W-:Y:S01]  /*5d70*/  FSEL R79, R4, R79, P1 ;  /* 0x0000004f044f7208 */ /* 0x000fe20000800000 */
[----:B------:R-:W-:Y:S01]  /*5d80*/  FMUL R4, R67, 0.25 ;  /* 0x3e80000043047820 */ /* 0x000fe20000400000 */
[----:B------:R-:W-:Y:S01]  /*5d90*/  FSEL R11, R5, R86, P1 ;  /* 0x00000056050b7208 */ /* 0x000fe20000800000 */
[----:B------:R-:W-:Y:S01]  /*5da0*/  FMUL R5, R78, 0.25 ;  /* 0x3e8000004e057820 */ /* 0x000fe20000400000 */
[----:B------:R-:W-:Y:S02]  /*5db0*/  FSEL R15, R7, R82, P1 ;  /* 0x00000052070f7208 */ /* 0x000fe40000800000 */
[----:B------:R-:W-:Y:S01]  /*5dc0*/  FSEL R67, R4, R67, P1 ;  /* 0x0000004304437208 */ /* 0x000fe20000800000 */
[----:B------:R-:W-:Y:S01]  /*5dd0*/  FMUL R4, R59, 0.25 ;  /* 0x3e8000003b047820 */ /* 0x000fe20000400000 */
[----:B0-----:R-:W-:Y:S01]  /*5de0*/  IMAD.SHL.U32 R20, R17, 0x2, RZ ;  /* 0x0000000211147824 */ /* 0x001fe200078e00ff */
[----:B------:R-:W-:-:S04]  /*5df0*/  MOV R17, 0x400 ;  /* 0x0000040000117802 */ /* 0x000fc80000000f00 */
[----:B-1----:R-:W-:Y:S01]  /*5e00*/  LEA R17, R18, R17, 0x18 ;  /* 0x0000001112117211 */ /* 0x002fe200078ec0ff */
[----:B------:R-:W-:Y:S01]  /*5e10*/  FMUL R7, R74, 0.25 ;  /* 0x3e8000004a077820 */ /* 0x000fe20000400000 */
[----:B------:R-:W-:Y:S01]  /*5e20*/  FMUL R6, R83, 0.25 ;  /* 0x3e80000053067820 */ /* 0x000fe20000400000 */
[----:B------:R-:W-:Y:S01]  /*5e30*/  FSEL R59, R4, R59, P1 ;  /* 0x0000003b043b7208 */ /* 0x000fe20000800000 */
[----:B------:R-:W-:Y:S02]  /*5e40*/  FMUL R4, R47, 0.25 ;  /* 0x3e8000002f047820 */ /* 0x000fe40000400000 */
[----:B------:R-:W-:Y:S01]  /*5e50*/  FSEL R87, R7, R74, P1 ;  /* 0x0000004a07577208 */ /* 0x000fe20000800000 */
[----:B------:R-:W-:Y:S01]  /*5e60*/  FMUL R7, R66, 0.25 ;  /* 0x3e80000042077820 */ /* 0x000fe20000400000 */
        /* <DEDUP_REMOVED lines=12> */
[----:B------:R-:W-:-:S02]  /*5f30*/  FSETP.GT.AND P2, PT, |R14|, 8.50705917302346158658e+37, PT ;  /* 0x7e8000000e00780b */ /* 0x000fc40003f44200 */
        /* <DEDUP_REMOVED lines=12> */
[----:B------:R-:W-:-:S02]  /*6000*/  LOP3.LUT R20, R20, 0xf8, RZ, 0xc0, !PT ;  /* 0x000000f814147812 */ /* 0x000fc400078ec0ff */
[----:B------:R-:W-:Y:S01]  /*6010*/  FSEL R117, R6, R43, P1 ;  /* 0x0000002b06757208 */ /* 0x000fe20000800000 */
[----:B------:R-:W-:Y:S01]  /*6020*/  FMUL R6, R35, 0.25 ;  /* 0x3e80000023067820 */ /* 0x000fe20000400000 */
[----:B------:R-:W-:Y:S01]  /*6030*/  FSEL R69, R4, R69, P2 ;  /* 0x0000004504457208 */ /* 0x000fe20001000000 */
[----:B------:R-:W-:Y:S01]  /*6040*/  FMUL R4, R61, 0.25 ;  /* 0x3e8000003d047820 */ /* 0x000fe20000400000 */
[----:B------:R-:W-:Y:S01]  /*6050*/  FSEL R139, R7, R30, P1 ;  /* 0x0000001e078b7208 */ /* 0x000fe20000800000 */
[----:B------:R-:W-:Y:S02]  /*6060*/  IMAD.IADD R0, R17, 0x1, R20 ;  /* 0x0000000111007824 */ /* 0x000fe400078e0214 */
        /* <DEDUP_REMOVED lines=13> */
[----:B------:R-:W-:Y:S01]  /*6140*/  FMUL R8, R71, 0.25 ;  /* 0x3e80000047087820 */ /* 0x000fe20000400000 */
[----:B------:R-:W-:Y:S01]  /*6150*/  FSEL R77, R6, R77, P2 ;  /* 0x0000004d064d7208 */ /* 0x000fe20001000000 */
[----:B------:R-:W-:Y:S01]  /*6160*/  FMUL R6, R65, 0.25 ;  /* 0x3e80000041067820 */ /* 0x000fe20000400000 */
[----:B------:R-:W-:Y:S01]  /*6170*/  FSEL R41, R4, R41, P2 ;  /* 0x0000002904297208 */ /* 0x000fe20001000000 */
[----:B------:R-:W-:Y:S01]  /*6180*/  FMUL R4, R14, 8388608 ;  /* 0x4b0000000e047820 */ /* 0x000fe20000400000 */
[----:B------:R-:W-:Y:S01]  /*6190*/  FSEL R97, R7, R56, P2 ;  /* 0x0000003807617208 */ /* 0x000fe20001000000 */
[----:B------:R-:W-:Y:S01]  /*61a0*/  FMUL R7, R48, 0.25 ;  /* 0x3e80000030077820 */ /* 0x000fe20000400000 */
[----:B------:R-:W-:Y:S01]  /*61b0*/  FSETP.GEU.AND P3, PT, R14, 1.175494350822287508e-38, PT ;  /* 0x008000000e00780b */ /* 0x000fe20003f6e000 */
[----:B------:R-:W-:Y:S01]  /*61c0*/  FMUL R9, R62, 0.25 ;  /* 0x3e8000003e097820 */ /* 0x000fe20000400000 */
[----:B------:R-:W-:Y:S01]  /*61d0*/  FSEL R71, R8, R71, P1 ;  /* 0x0000004708477208 */ /* 0x000fe20000800000 */
[----:B------:R-:W-:Y:S01]  /*61e0*/  FMUL R8, R51, 0.25 ;  /* 0x3e80000033087820 */ /* 0x000fe20000400000 */
[----:B------:R-:W-:Y:S01]  /*61f0*/  FSEL R65, R6, R65, P2 ;  /* 0x0000004106417208 */ /* 0x000fe20001000000 */
[----:B------:R-:W-:Y:S01]  /*6200*/  FMUL R6, R57, 0.25 ;  /* 0x3e80000039067820 */ /* 0x000fe20000400000 */
[----:B------:R-:W-:-:S02]  /*6210*/  FSEL R76, R4, R14, !P3 ;  /* 0x0000000e044c7208 */ /* 0x000fc40005800000 */
[C---:B------:R-:W-:Y:S02]  /*6220*/  FSETP.GEU.AND P5, PT, |R16|.reuse, 1.175494350822287508e-38, PT ;  /* 0x008000001000780b */ /* 0x040fe40003fae200 */
[----:B------:R-:W-:Y:S01]  /*6230*/  FSETP.GEU.AND P4, PT, R16, 1.175494350822287508e-38, PT ;  /* 0x008000001000780b */ /* 0x000fe20003f8e000 */
[----:B------:R-:W0:Y:S01]  /*6240*/  S2R R106, SR_TID.X ;  /* 0x00000000006a7919 */ /* 0x000e220000002100 */
[----:B------:R-:W-:Y:S01]  /*6250*/  FSEL R109, R7, R48, P2 ;  /* 0x00000030076d7208 */ /* 0x000fe20001000000 */
[----:B------:R-:W-:Y:S01]  /*6260*/  FMUL R7, R36, 0.25 ;  /* 0x3e80000024077820 */ /* 0x000fe20000400000 */
[----:B------:R-:W-:Y:S01]  /*6270*/  FSEL R105, R8, R51, P1 ;  /* 0x0000003308697208 */ /* 0x000fe20000800000 */
[----:B------:R-:W-:Y:S01]  /*6280*/  FMUL R8, R31, 0.25 ;  /* 0x3e8000001f087820 */ /* 0x000fe20000400000 */
[----:B------:R-:W-:Y:S01]  /*6290*/  FSEL R57, R6, R57, P2 ;  /* 0x0000003906397208 */ /* 0x000fe20001000000 */
[----:B------:R-:W-:Y:S01]  /*62a0*/  FMUL R6, R45, 0.25 ;  /* 0x3e8000002d067820 */ /* 0x000fe20000400000 */
[----:B------:R-:W-:Y:S01]  /*62b0*/  VIADD R4, R76, 0xc0cafb0d ;  /* 0xc0cafb0d4c047836 */ /* 0x000fe20000000000 */
        /* <DEDUP_REMOVED lines=11> */
[----:B------:R-:W1:Y:S01]  /*6370*/  LDC R20, c[0x0][0x278] ;  /* 0x00009e00ff147b82 */ /* 0x000e620000000800 */
        /* <DEDUP_REMOVED lines=8> */
[----:B------:R-:W-:-:S02]  /*6400*/  FSEL R141, R6, R29, P2 ;  /* 0x0000001d068d7208 */ /* 0x000fc40001000000 */
[----:B------:R-:W-:Y:S01]  /*6410*/  FSEL R51, R9, R64, P2 ;  /* 0x0000004009337208 */ /* 0x000fe20001000000 */
[----:B------:R-:W-:Y:S01]  /*6420*/  FMUL R9, R44, 0.25 ;  /* 0x3e8000002c097820 */ /* 0x000fe20000400000 */
[----:B------:R-:W-:Y:S01]  /*6430*/  FSEL R135, R8, R33, P2 ;  /* 0x0000002108877208 */ /* 0x000fe20001000000 */
[----:B------:R-:W-:-:S03]  /*6440*/  @!P5 FMUL R11, R11, 16777216 ;  /* 0x4b8000000b0bd820 */ /* 0x000fc60000400000 */
[----:B------:R-:W-:Y:S01]  /*6450*/  FSEL R115, R9, R44, P2 ;  /* 0x0000002c09737208 */ /* 0x000fe20001000000 */
[----:B------:R-:W-:Y:S01]  /*6460*/  @!P5 FMUL R21, R21, 16777216 ;  /* 0x4b8000001515d820 */ /* 0x000fe20000400000 */
        /* <DEDUP_REMOVED lines=25> */
[----:B------:R-:W-:Y:S01]  /*6600*/  FMUL R27, R28, 0.25 ;  /* 0x3e8000001c1b7820 */ /* 0x000fe20000400000 */
[----:B------:R-:W-:Y:S01]  /*6610*/  FMUL R29, R24, 0.25 ;  /* 0x3e800000181d7820 */ /* 0x000fe20000400000 */
[----:B------:R-:W-:-:S03]  /*6620*/  FMUL R10, R25, 0.25 ;  /* 0x3e800000190a7820 */ /* 0x000fc60000400000 */
[----:B------:R-:W-:Y:S01]  /*6630*/  FSEL R143, R27, R28, P2 ;  /* 0x0000001c1b8f7208 */ /* 0x000fe20001000000 */
[----:B--2---:R-:W-:Y:S01]  /*6640*/  IMAD.IADD R2, R17, 0x1, R19 ;  /* 0x0000000111027824 */ /* 0x004fe200078e0213 */
[----:B------:R-:W-:Y:S02]  /*6650*/  LOP3.LUT R3, R19, 0x40, RZ, 0x3c, !PT ;  /* 0x0000004013037812 */ /* 0x000fe400078e3cff */
[----:B------:R-:W-:Y:S01]  /*6660*/  FSEL R19, R5, R78, P1 ;  /* 0x0000004e05137208 */ /* 0x000fe20000800000 */
[----:B------:R-:W-:-:S05]  /*6670*/  FMUL R5, R70, 0.25 ;  /* 0x3e80000046057820 */ /* 0x000fca0000400000 */
        /* <DEDUP_REMOVED lines=9> */
[----:B------:R-:W-:Y:S01]  /*6710*/  FMUL R5, R80, 0.25 ;  /* 0x3e80000050057820 */ /* 0x000fe20000400000 */
[----:B------:R-:W-:-:S04]  /*6720*/  IMAD.IADD R3, R17, 0x1, R3 ;  /* 0x0000000111037824 */ /* 0x000fc800078e0203 */
        /* <DEDUP_REMOVED lines=9> */
[----:B------:R-:W-:-:S05]  /*67c0*/  FMUL R5, R16, 8388608 ;  /* 0x4b00000010057820 */ /* 0x000fca0000400000 */
[----:B------:R-:W-:Y:S02]  /*67d0*/  FSEL R153, R5, R16, !P4 ;  /* 0x0000001005997208 */ /* 0x000fe40006000000 */
[----:B------:R-:W-:Y:S01]  /*67e0*/  LOP3.LUT R5, R4, 0xff800000, RZ, 0xc0, !PT ;  /* 0xff80000004057812 */ /* 0x000fe200078ec0ff */
[----:B------:R-:W-:Y:S01]  /*67f0*/  @P1 FMUL R16, R16, 0.25 ;  /* 0x3e80000010101820 */ /* 0x000fe20000400000 */
[----:B------:R-:W-:Y:S02]  /*6800*/  FSEL R4, RZ, -23, P3 ;  /* 0xc1b80000ff047808 */ /* 0x000fe40001800000 */
[----:B------:R-:W-:Y:S01]  /*6810*/  I2FP.F32.S32 R7, R5 ;  /* 0x0000000500077245 */ /* 0x000fe20000201400 */
[----:B------:R-:W-:Y:S01]  /*6820*/  @!P5 FMUL R16, R16, 16777216 ;  /* 0x4b8000001010d820 */ /* 0x000fe20000400000 */
[----:B------:R-:W-:-:S03]  /*6830*/  FSETP.GEU.AND P3, PT, |R14|, 1.175494350822287508e-38, PT ;  /* 0x008000000e00780b */ /* 0x000fc60003f6e200 */
[----:B------:R-:W-:Y:S02]  /*6840*/  FFMA.FTZ R32, R7, 1.1920928955078125e-07, R4 ;  /* 0x3400000007207823 */ /* 0x000fe40000010004 */
[----:B------:R-:W2:Y:S01]  /*6850*/  MUFU.RCP R4, R16 ;  /* 0x0000001000047308 */ /* 0x000ea20000001000 */
[----:B------:R-:W-:Y:S02]  /*6860*/  VIADD R6, R153, 0xc0cafb0d ;  /* 0xc0cafb0d99067836 */ /* 0x000fe40000000000 */
[----:B------:R-:W-:-:S03]  /*6870*/  @P2 FMUL R14, R14, 0.25 ;  /* 0x3e8000000e0e2820 */ /* 0x000fc60000400000 */
[----:B------:R-:W-:Y:S02]  /*6880*/  LOP3.LUT R8, R6, 0xff800000, RZ, 0xc0, !PT ;  /* 0xff80000006087812 */ /* 0x000fe400078ec0ff */
[----:B------:R-:W-:Y:S02]  /*6890*/  FSEL R6, RZ, -23, P4 ;  /* 0xc1b80000ff067808 */ /* 0x000fe40002000000 */
[----:B------:R-:W-:Y:S01]  /*68a0*/  I2FP.F32.S32 R9, R8 ;  /* 0x0000000800097245 */ /* 0x000fe20000201400 */
[----:B------:R-:W-:Y:S01]  /*68b0*/  @!P5 FMUL R19, R19, 16777216 ;  /* 0x4b8000001313d820 */ /* 0x000fe20000400000 */
[----:B------:R-:W-:Y:S01]  /*68c0*/  @!P5 FMUL R89, R89, 16777216 ;  /* 0x4b8000005959d820 */ /* 0x000fe20000400000 */
[----:B------:R-:W-:Y:S01]  /*68d0*/  @!P5 FMUL R95, R95, 16777216 ;  /* 0x4b8000005f5fd820 */ /* 0x000fe20000400000 */
[----:B------:R-:W-:Y:S01]  /*68e0*/  @!P5 FMUL R107, R107, 16777216 ;  /* 0x4b8000006b6bd820 */ /* 0x000fe20000400000 */
[----:B------:R-:W-:Y:S01]  /*68f0*/  @!P5 FMUL R125, R125, 16777216 ;  /* 0x4b8000007d7dd820 */ /* 0x000fe20000400000 */
[----:B------:R-:W-:Y:S01]  /*6900*/  @!P3 FMUL R14, R14, 16777216 ;  /* 0x4b8000000e0eb820 */ /* 0x000fe20000400000 */
[----:B------:R-:W-:Y:S01]  /*6910*/  FFMA.FTZ R33, R9, 1.1920928955078125e-07, R6 ;  /* 0x3400000009217823 */ /* 0x000fe20000010006 */
[C---:B--2---:R-:W-:Y:S01]  /*6920*/  FMUL R39, R4.reuse, R11 ;  /* 0x0000000b04277220 */ /* 0x044fe20000400000 */
[C---:B------:R-:W-:Y:S01]  /*6930*/  FMUL R21, R4.reuse, R21 ;  /* 0x0000001504157220 */ /* 0x040fe20000400000 */
        /* <DEDUP_REMOVED lines=29> */
[----:B------:R-:W-:Y:S01]  /*6b10*/  FMUL R74, R4, R147 ;  /* 0x00000093044a7220 */ /* 0x000fe20000400000 */
[----:B------:R-:W-:Y:S01]  /*6b20*/  @!P3 FMUL R13, R13, 16777216 ;  /* 0x4b8000000d0db820 */ /* 0x000fe20000400000 */
[----:B------:R-:W2:Y:S01]  /*6b30*/  MUFU.RCP R4, R14 ;  /* 0x0000000e00047308 */ /* 0x000ea20000001000 */
[----:B------:R-:W-:Y:S01]  /*6b40*/  @!P3 FMUL R53, R53, 16777216 ;  /* 0x4b8000003535b820 */ /* 0x000fe20000400000 */
[----:B------:R-:W-:Y:S01]  /*6b50*/  @!P3 FMUL R49, R49, 16777216 ;  /* 0x4b8000003131b820 */ /* 0x000fe20000400000 */
[----:B------:R-:W-:Y:S01]  /*6b60*/  @!P3 FMUL R127, R127, 16777216 ;  /* 0x4b8000007f7fb820 */ /* 0x000fe20000400000 */
[----:B------:R-:W-:Y:S01]  /*6b70*/  @!P3 FMUL R135, R135, 16777216 ;  /* 0x4b8000008787b820 */ /* 0x000fe20000400000 */
[----:B------:R-:W-:Y:S01]  /*6b80*/  FSEL R151, R29, R24, P2 ;  /* 0x000000181d977208 */ /* 0x000fe20001000000 */
[----:B------:R-:W-:Y:S01]  /*6b90*/  @!P3 FMUL R45, R45, 16777216 ;  /* 0x4b8000002d2db820 */ /* 0x000fe20000400000 */
[----:B------:R-:W-:-:S02]  /*6ba0*/  IMAD.IADD R8, R153, 0x1, -R8 ;  /* 0x0000000199087824 */ /* 0x000fc400078e0a08 */
[----:B------:R-:W-:Y:S01]  /*6bb0*/  @!P3 FMUL R23, R23, 16777216 ;  /* 0x4b8000001717b820 */ /* 0x000fe20000400000 */
[----:B------:R-:W-:Y:S01]  /*6bc0*/  IMAD.IADD R5, R76, 0x1, -R5 ;  /* 0x000000014c057824 */ /* 0x000fe200078e0a05 */
[----:B------:R-:W-:Y:S01]  /*6bd0*/  FSEL R149, R10, R25, P2 ;  /* 0x000000190a957208 */ /* 0x000fe20001000000 */
[----:B------:R-:W-:Y:S01]  /*6be0*/  @!P3 FMUL R17, R17, 16777216 ;  /* 0x4b8000001111b820 */ /* 0x000fe20000400000 */
[----:B------:R-:W-:Y:S01]  /*6bf0*/  @!P3 FMUL R85, R85, 16777216 ;  /* 0x4b8000005555b820 */ /* 0x000fe20000400000 */
[----:B------:R-:W-:Y:S01]  /*6c00*/  @!P3 FMUL R81, R81, 16777216 ;  /* 0x4b8000005151b820 */ /* 0x000fe20000400000 */
[----:B------:R-:W-:Y:S01]  /*6c10*/  @!P3 FMUL R77, R77, 16777216 ;  /* 0x4b8000004d4db820 */ /* 0x000fe20000400000 */
[----:B------:R-:W-:Y:S01]  /*6c20*/  @!P3 FMUL R73, R73, 16777216 ;  /* 0x4b8000004949b820 */ /* 0x000fe20000400000 */
[----:B------:R-:W-:Y:S01]  /*6c30*/  @!P3 FMUL R43, R43, 16777216 ;  /* 0x4b8000002b2bb820 */ /* 0x000fe20000400000 */
[C---:B--2---:R-:W-:Y:S01]  /*6c40*/  FMUL R27, R4.reuse, R13 ;  /* 0x0000000d041b7220 */ /* 0x044fe20000400000 */
[C---:B------:R-:W-:Y:S01]  /*6c50*/  FMUL R15, R4.reuse, R53 ;  /* 0x00000035040f7220 */ /* 0x040fe20000400000 */
[C---:B------:R-:W-:Y:S01]  /*6c60*/  FMUL R6, R4.reuse, R49 ;  /* 0x0000003104067220 */ /* 0x040fe20000400000 */
[C---:B------:R-:W-:Y:S01]  /*6c70*/  FMUL R13, R4.reuse, R127 ;  /* 0x0000007f040d7220 */ /* 0x040fe20000400000 */
[C---:B------:R-:W-:Y:S01]  /*6c80*/  FMUL R24, R4.reuse, R135 ;  /* 0x0000008704187220 */ /* 0x040fe20000400000 */
[----:B------:R-:W-:Y:S01]  /*6c90*/  FMUL R14, R4, R45 ;  /* 0x0000002d040e7220 */ /* 0x000fe20000400000 */
[----:B0-----:R-:W-:Y:S01]  /*6ca0*/  SHF.R.U32.HI R45, RZ, 0x6, R106 ;  /* 0x00000006ff2d7819 */ /* 0x001fe2000001166a */
[----:B------:R-:W-:Y:S01]  /*6cb0*/  @!P3 FMUL R69, R69, 16777216 ;  /* 0x4b8000004545b820 */ /* 0x000fe20000400000 */
[----:B------:R-:W-:Y:S01]  /*6cc0*/  F2FP.F16.F32.PACK_AB R15, R15, R6 ;  /* 0x000000060f0f723e */ /* 0x000fe200000000ff */
[----:B------:R-:W-:Y:S01]  /*6cd0*/  IMAD.MOV.U32 R6, RZ, RZ, 0x3dc6b27f ;  /* 0x3dc6b27fff067424 */ /* 0x000fe200078e00ff */
[----:B------:R-:W-:Y:S01]  /*6ce0*/  F2FP.F16.F32.PACK_AB R13, R13, R24 ;  /* 0x000000180d0d723e */ /* 0x000fe200000000ff */
[----:B------:R-:W-:Y:S01]  /*6cf0*/  FADD R24, R8, -1 ;  /* 0xbf80000008187421 */ /* 0x000fe20000000000 */
[----:B------:R-:W-:Y:S01]  /*6d00*/  FMUL R26, R4, R23 ;  /* 0x00000017041a7220 */ /* 0x000fe20000400000 */
[----:B------:R-:W-:Y:S01]  /*6d10*/  FADD R23, R5, -1 ;  /* 0xbf80000005177421 */ /* 0x000fe20000000000 */
[----:B------:R-:W-:Y:S01]  /*6d20*/  SGXT.U32 R45, R45, 0x2 ;  /* 0x000000022d2d781a */ /* 0x000fe20000000000 */
[----:B------:R-:W-:Y:S01]  /*6d30*/  FFMA.FTZ R5, R24, R6, -0.16845393180847167969 ;  /* 0xbe2c7f3018057423 */ /* 0x000fe20000010006 */
        /* <DEDUP_REMOVED lines=18> */
[----:B------:R-:W-:Y:S01]  /*6e60*/  FMUL R38, R4, R17 ;  /* 0x0000001104267220 */ /* 0x000fe20000400000 */
[----:B------:R-:W-:Y:S01]  /*6e70*/  FFMA.FTZ R5, R24, R5, 0.1716887056827545166 ;  /* 0x3e2fcf2a18057423 */ /* 0x000fe20000010005 */
        /* <DEDUP_REMOVED lines=24> */
[----:B-1----:R-:W-:-:S02]  /*7000*/  IMAD R45, R45, R20, RZ ;  /* 0x000000142d2d7224 */ /* 0x002fc400078e02ff */
[C---:B------:R-:W-:Y:S01]  /*7010*/  FFMA.FTZ R4, R23.reuse, R6, -0.16845393180847167969 ;  /* 0xbe2c7f3017047423 */ /* 0x040fe20000010006 */
[----:B------:R-:W-:Y:S01]  /*7020*/  FFMA.FTZ R5, R24, R5, -0.17900948226451873779 ;  /* 0xbe374e4318057423 */ /* 0x000fe20000010005 */
[----:B------:R-:W0:Y:S01]  /*7030*/  S2R R159, SR_CTAID.X ;  /* 0x00000000009f7919 */ /* 0x000e220000002500 */
[----:B------:R-:W-:Y:S02]  /*7040*/  IMAD R47, R20, 0x4, R45 ;  /* 0x00000004142f7824 */ /* 0x000fe400078e022d */
[----:B------:R-:W-:Y:S01]  /*7050*/  FFMA.FTZ R6, R23, R4, 0.1716887056827545166 ;  /* 0x3e2fcf2a17067423 */ /* 0x000fe20000010004 */
[----:B------:R-:W-:Y:S01]  /*7060*/  F2FP.F16.F32.PACK_AB R4, R7, R72 ;  /* 0x000000480704723e */ /* 0x000fe200000000ff */
[----:B------:R-:W-:Y:S01]  /*7070*/  FFMA.FTZ R7, R24, R5, 0.20512372255325317383 ;  /* 0x3e520bf418077423 */ /* 0x000fe20000010005 */
[----:B------:R-:W-:Y:S02]  /*7080*/  IMAD R49, R20, 0x4, R47 ;  /* 0x0000000414317824 */ /* 0x000fe400078e022f */
[----:B------:R-:W-:Y:S01]  /*7090*/  FFMA.FTZ R6, R23, R6, -0.17900948226451873779 ;  /* 0xbe374e4317067423 */ /* 0x000fe20000010006 */
[----:B------:R-:W1:Y:S01]  /*70a0*/  S2R R161, SR_CTAID.Y ;  /* 0x0000000000a17919 */ /* 0x000e620000002600 */
[----:B------:R-:W-:Y:S01]  /*70b0*/  FFMA.FTZ R7, R24, R7, -0.24046532809734344482 ;  /* 0xbe763c8b18077423 */ /* 0x000fe20000010007 */
[----:B------:R-:W-:-:S02]  /*70c0*/  IMAD R51, R20, 0x4, R49 ;  /* 0x0000000414337824 */ /* 0x000fc400078e0231 */
[----:B------:R-:W-:Y:S01]  /*70d0*/  FFMA.FTZ R6, R23, R6, 0.20512372255325317383 ;  /* 0x3e520bf417067423 */ /* 0x000fe20000010006 */
[----:B------:R-:W-:Y:S01]  /*70e0*/  F2FP.F16.F32.PACK_AB R16, R16, R151 ;  /* 0x000000971010723e */ /* 0x000fe200000000ff */
[----:B------:R-:W-:Y:S01]  /*70f0*/  FFMA.FTZ R7, R24, R7, 0.28857114911079406738 ;  /* 0x3e93bf9918077423 */ /* 0x000fe20000010007 */
[----:B------:R-:W-:Y:S01]  /*7100*/  F2FP.F16.F32.PACK_AB R17, R17, R70 ;  /* 0x000000461111723e */ /* 0x000fe200000000ff */
[----:B------:R-:W-:Y:S01]  /*7110*/  IMAD R53, R20, 0x4, R51 ;  /* 0x0000000414357824 */ /* 0x000fe200078e0233 */
[----:B------:R-:W-:Y:S01]  /*7120*/  F2FP.F16.F32.PACK_AB R18, R18, R121 ;  /* 0x000000791212723e */ /* 0x000fe200000000ff */
[----:B------:R-:W2:Y:S01]  /*7130*/  LDC.64 R90, c[0x0][0x270] ;  /* 0x00009c00ff5a7b82 */ /* 0x000ea20000000a00 */
[----:B------:R-:W-:-:S07]  /*7140*/  F2FP.F16.F32.PACK_AB R19, R19, R10 ;  /* 0x0000000a1313723e */ /* 0x000fce00000000ff */
[----:B------:R-:W-:Y:S01]  /*7150*/  BAR.SYNC.DEFER_BLOCKING 0x0 ;  /* 0x0000000000007b1d */ /* 0x000fe20000010000 */
[----:B------:R-:W-:Y:S02]  /*7160*/  F2FP.F16.F32.PACK_AB R12, R12, R149 ;  /* 0x000000950c0c723e */ /* 0x000fe400000000ff */
[----:B------:R-:W-:Y:S01]  /*7170*/  F2FP.F16.F32.PACK_AB R14, R14, R41 ;  /* 0x000000290e0e723e */ /* 0x000fe200000000ff */
[----:B------:R-:W-:Y:S01]  /*7180*/  FFMA.FTZ R6, R23, R6, -0.24046532809734344482 ;  /* 0xbe763c8b17067423 */ /* 0x000fe20000010006 */
[----:B------:R-:W-:Y:S01]  /*7190*/  FFMA.FTZ R7, R24, R7, -0.36067417263984680176 ;  /* 0xbeb8aa4918077423 */ /* 0x000fe20000010007 */
[C---:B------:R-:W-:Y:S01]  /*71a0*/  IMAD R59, R20.reuse, 0x4, R53 ;  /* 0x00000004143b7824 */ /* 0x040fe200078e0235 */
[----:B------:R-:W-:Y:S02]  /*71b0*/  F2FP.F16.F32.PACK_AB R8, R139, R74 ;  /* 0x0000004a8b08723e */ /* 0x000fe400000000ff */
[----:B------:R-:W-:Y:S01]  /*71c0*/  F2FP.F16.F32.PACK_AB R9, R9, R68 ;  /* 0x000000440909723e */ /* 0x000fe200000000ff */
[----:B------:R-:W-:Y:S01]  /*71d0*/  IMAD R61, R20, 0x4, R59 ;  /* 0x00000004143d7824 */ /* 0x000fe200078e023b */
[----:B------:R-:W-:-:S02]  /*71e0*/  F2FP.F16.F32.PACK_AB R10, R113, R64 ;  /* 0x00000040710a723e */ /* 0x000fc400000000ff */
[----:B------:R-:W-:Y:S02]  /*71f0*/  F2FP.F16.F32.PACK_AB R11, R11, R60 ;  /* 0x0000003c0b0b723e */ /* 0x000fe400000000ff */
[----:B------:R-:W-:Y:S01]  /*7200*/  F2FP.F16.F32.PACK_AB R5, R123, R66 ;  /* 0x000000427b05723e */ /* 0x000fe200000000ff */
[C---:B------:R-:W-:Y:S01]  /*7210*/  IMAD R65, R20.reuse, 0x4, R61 ;  /* 0x0000000414417824 */ /* 0x040fe200078e023d */
[----:B---3--:R-:W-:Y:S04]  /*7220*/  STS.128 [R104], R16 ;  /* 0x0000001068007388 */ /* 0x008fe80000000c00 */
[----:B------:R3:W-:Y:S04]  /*7230*/  STS.128 [R104+0x400], R12 ;  /* 0x0004000c68007388 */ /* 0x0007e80000000c00 */
[----:B------:R4:W-:Y:S01]  /*7240*/  STS.128 [R104+0x80], R8 ;  /* 0x0000800868007388 */ /* 0x0009e20000000c00 */
[----:B------:R-:W-:-:S02]  /*7250*/  IMAD R67, R20, 0x4, R65 ;  /* 0x0000000414437824 */ /* 0x000fc400078e0241 */
[----:B---3--:R-:W-:Y:S01]  /*7260*/  FFMA.FTZ R12, R23, R6, 0.28857114911079406738 ;  /* 0x3e93bf99170c7423 */ /* 0x008fe20000010006 */
[----:B------:R-:W-:Y:S01]  /*7270*/  FFMA.FTZ R13, R24, R7, 0.48089820146560668945 ;  /* 0x3ef6384a180d7423 */ /* 0x000fe20000010007 */
[----:B------:R-:W-:Y:S02]  /*7280*/  F2FP.F16.F32.PACK_AB R6, R111, R62 ;  /* 0x0000003e6f06723e */ /* 0x000fe400000000ff */
[----:B------:R-:W-:Y:S01]  /*7290*/  F2FP.F16.F32.PACK_AB R7, R99, R58 ;  /* 0x0000003a6307723e */ /* 0x000fe200000000ff */
[----:B------:R-:W-:-:S04]  /*72a0*/  FFMA.FTZ R12, R23, R12, -0.36067417263984680176 ;  /* 0xbeb8aa49170c7423 */ /* 0x000fc8000001000c */
[----:B------:R-:W-:Y:S01]  /*72b0*/  STS.128 [R104+0x480], R4 ;  /* 0x0004800468007388 */ /* 0x000fe20000000c00 */
[C---:B------:R-:W-:Y:S01]  /*72c0*/  FFMA.FTZ R12, R23.reuse, R12, 0.48089820146560668945 ;  /* 0x3ef6384a170c7423 */ /* 0x040fe2000001000c */
[----:B------:R-:W-:Y:S03]  /*72d0*/  BAR.SYNC.DEFER_BLOCKING 0x0 ;  /* 0x0000000000007b1d */ /* 0x000fe60000010000 */
[----:B------:R-:W-:Y:S01]  /*72e0*/  FFMA.FTZ R12, R23, R12, -0.72134751081466674805 ;  /* 0xbf38aa3b170c7423 */ /* 0x000fe2000001000c */
[----:B------:R-:W-:Y:S01]  /*72f0*/  ISETP.GE.U32.AND P2, PT, R76, 0x7f800000, PT ;  /* 0x7f8000004c00780c */ /* 0x000fe20003f46070 */
[----:B------:R-:W-:Y:S01]  /*7300*/  FFMA.FTZ R13, R24, R13, -0.72134751081466674805 ;  /* 0xbf38aa3b180d7423 */ /* 0x000fe2000001000d */
[----:B------:R-:W-:Y:S01]  /*7310*/  ISETP.GE.U32.AND P3, PT, R153, 0x7f800000, PT ;  /* 0x7f8000009900780c */ /* 0x000fe20003f66070 */
[----:B------:R-:W-:Y:S02]  /*7320*/  IMAD R69, R20, 0x4, R67 ;  /* 0x0000000414457824 */ /* 0x000fe400078e0243 */
[----:B------:R-:W-:Y:S01]  /*7330*/  FMUL R12, R23, R12 ;  /* 0x0000000c170c7220 */ /* 0x000fe20000400000 */
[----:B------:R-:W-:Y:S01]  /*7340*/  FMUL R13, R24, R13 ;  /* 0x0000000d180d7220 */ /* 0x000fe20000400000 */
[----:B------:R-:W-:-:S02]  /*7350*/  IMAD R75, R20, 0x4, R69 ;  /* 0x00000004144b7824 */ /* 0x000fc400078e0245 */
[C---:B------:R-:W-:Y:S01]  /*7360*/  FMUL R12, R23.reuse, R12 ;  /* 0x0000000c170c7220 */ /* 0x040fe20000400000 */
[----:B------:R-:W-:Y:S01]  /*7370*/  FMUL R13, R24, R13 ;  /* 0x0000000d180d7220 */ /* 0x000fe20000400000 */
[----:B------:R-:W-:Y:S02]  /*7380*/  IMAD R77, R20, 0x4, R75 ;  /* 0x00000004144d7824 */ /* 0x000fe400078e024b */
[----:B------:R-:W-:Y:S01]  /*7390*/  FFMA.FTZ R23, R23, 1.4426950216293334961, R12 ;  /* 0x3fb8aa3b17177823 */ /* 0x000fe2000001000c */
[----:B------:R-:W-:Y:S01]  /*73a0*/  FFMA.FTZ R24, R24, 1.4426950216293334961, R13 ;  /* 0x3fb8aa3b18187823 */ /* 0x000fe2000001000d */
[----:B------:R-:W-:Y:S02]  /*73b0*/  @P2 IMAD.MOV.U32 R12, RZ, RZ, 0x7f800000 ;  /* 0x7f800000ff0c2424 */ /* 0x000fe400078e00ff */
[----:B----4-:R-:W-:Y:S02]  /*73c0*/  @P3 IMAD.MOV.U32 R8, RZ, RZ, 0x7f800000 ;  /* 0x7f800000ff083424 */ /* 0x010fe400078e00ff */
[----:B------:R-:W-:-:S02]  /*73d0*/  IMAD R81, R20, 0x4, R77 ;  /* 0x0000000414517824 */ /* 0x000fc400078e024d */
[----:B------:R-:W-:Y:S01]  /*73e0*/  FADD R32, R32, R23 ;  /* 0x0000001720207221 */ /* 0x000fe20000000000 */
[----:B------:R-:W-:Y:S01]  /*73f0*/  FADD R33, R33, R24 ;  /* 0x0000001821217221 */ /* 0x000fe20000000000 */
[----:B------:R-:W-:Y:S01]  /*7400*/  @P2 FFMA.FTZ R32, R76, R12, +INF ;  /* 0x7f8000004c202423 */ /* 0x000fe2000001000c */
[C---:B------:R-:W-:Y:S02]  /*7410*/  IMAD R83, R20.reuse, 0x4, R81 ;  /* 0x0000000414537824 */ /* 0x040fe400078e0251 */
[----:B------:R-:W-:Y:S01]  /*7420*/  @P3 FFMA.FTZ R33, R153, R8, +INF ;  /* 0x7f80000099213423 */ /* 0x000fe20000010008 */
[----:B------:R-:W-:Y:S01]  /*7430*/  LDS.128 R12, [R2] ;  /* 0x00000000020c7984 */ /* 0x000fe20000000c00 */
[----:B------:R-:W-:-:S03]  /*7440*/  IMAD R85, R20, 0x4, R83 ;  /* 0x0000000414557824 */ /* 0x000fc600078e0253 */
[----:B------:R-:W-:Y:S04]  /*7450*/  LDS.128 R8, [R2+0x800] ;  /* 0x0008000002087984 */ /* 0x000fe80000000c00 */
[----:B------:R-:W3:Y:S04]  /*7460*/  LDS.128 R16, [R3] ;  /* 0x0000000003107984 */ /* 0x000ee80000000c00 */
[----:B------:R-:W-:Y:S01]  /*7470*/  LDS.128 R4, [R3+0x800] ;  /* 0x0008000003047984 */ /* 0x000fe20000000c00 */
[----:B------:R-:W-:Y:S01]  /*7480*/  F2FP.F16.F32.PACK_AB R30, R30, R73 ;  /* 0x000000491e1e723e */ /* 0x000fe200000000ff */
[----:B------:R-:W-:Y:S01]  /*7490*/  IMAD R73, R20, 0x4, R85 ;  /* 0x0000000414497824 */ /* 0x000fe200078e0255 */
[----:B------:R-:W-:-:S02]  /*74a0*/  F2FP.F16.F32.PACK_AB R24, R55, R56 ;  /* 0x000000383718723e */ /* 0x000fc400000000ff */
[----:B------:R-:W-:Y:S02]  /*74b0*/  F2FP.F16.F32.PACK_AB R28, R28, R57 ;  /* 0x000000391c1c723e */ /* 0x000fe400000000ff */
[----:B------:R-:W-:Y:S01]  /*74c0*/  LOP3.LUT R160, R106, 0x3f, RZ, 0xc0, !PT ;  /* 0x0000003f6aa07812 */ /* 0x000fe200078ec0ff */
[----:B------:R-:W4:Y:S01]  /*74d0*/  LDC.64 R56, c[0x0][0x228] ;  /* 0x00008a00ff387b82 */ /* 0x000f220000000a00 */
[----:B------:R-:W-:-:S03]  /*74e0*/  IMAD R87, R20, 0x4, R73 ;  /* 0x0000000414577824 */ /* 0x000fc600078e0249 */
[----:B0-----:R-:W-:Y:S02]  /*74f0*/  IMAD R159, R159, 0x40, R160 ;  /* 0x000000409f9f7824 */ /* 0x001fe400078e02a0 */
[C---:B------:R-:W-:Y:S02]  /*7500*/  IMAD R89, R20.reuse, 0x4, R87 ;  /* 0x0000000414597824 */ /* 0x040fe400078e0257 */
[----:B--2---:R-:W-:Y:S02]  /*7510*/  IMAD R41, R159, R91, RZ ;  /* 0x0000005b9f297224 */ /* 0x004fe400078e02ff */
[----:B------:R-:W-:Y:S01]  /*7520*/  IMAD R91, R20, 0x4, R89 ;  /* 0x00000004145b7824 */ /* 0x000fe200078e0259 */
[----:B------:R-:W-:Y:S02]  /*7530*/  F2FP.F16.F32.PACK_AB R25, R25, R50 ;  /* 0x000000321919723e */ /* 0x000fe400000000ff */
[----:B------:R-:W-:Y:S02]  /*7540*/  F2FP.F16.F32.PACK_AB R26, R26, R43 ;  /* 0x0000002b1a1a723e */ /* 0x000fe400000000ff */
[----:B------:R-:W-:Y:S01]  /*7550*/  F2FP.F16.F32.PACK_AB R27, R27, R38 ;  /* 0x000000261b1b723e */ /* 0x000fe200000000ff */
[----:B------:R-:W-:Y:S01]  /*7560*/  BAR.SYNC.DEFER_BLOCKING 0x0 ;  /* 0x0000000000007b1d */ /* 0x000fe20000010000 */
[----:B------:R-:W-:-:S02]  /*7570*/  F2FP.F16.F32.PACK_AB R31, R31, R36 ;  /* 0x000000241f1f723e */ /* 0x000fc400000000ff */
[----:B------:R-:W-:Y:S01]  /*7580*/  F2FP.F16.F32.PACK_AB R36, R93, R54 ;  /* 0x000000365d24723e */ /* 0x000fe200000000ff */
[----:B------:R-:W-:Y:S02]  /*7590*/  IMAD R93, R20, 0x4, R91 ;  /* 0x00000004145d7824 */ /* 0x000fe400078e025b */
[----:B-1----:R-:W-:Y:S01]  /*75a0*/  IMAD R23, R161, R90, RZ ;  /* 0x0000005aa1177224 */ /* 0x002fe200078e02ff */
[----:B------:R-:W-:-:S03]  /*75b0*/  F2FP.F16.F32.PACK_AB R99, R21, R22 ;  /* 0x000000161563723e */ /* 0x000fc600000000ff */
[C---:B------:R-:W-:Y:S02]  /*75c0*/  IMAD.SHL.U32 R21, R23.reuse, 0x2, RZ ;  /* 0x0000000217157824 */ /* 0x040fe400078e00ff */
[----:B------:R-:W-:Y:S01]  /*75d0*/  IMAD.HI R22, R23, 0x2, RZ ;  /* 0x0000000217167827 */ /* 0x000fe200078e02ff */
[----:B------:R0:W-:Y:S01]  /*75e0*/  STS.128 [R104], R24 ;  /* 0x0000001868007388 */ /* 0x0001e20000000c00 */
[----:B------:R-:W-:Y:S02]  /*75f0*/  F2FP.F16.F32.PACK_AB R98, R79, R40 ;  /* 0x000000284f62723e */ /* 0x000fe400000000ff */
[C---:B0-----:R-:W-:Y:S02]  /*7600*/  IMAD R25, R20.reuse, 0x4, R93 ;  /* 0x0000000414197824 */ /* 0x041fe400078e025d */
[----:B------:R-:W-:Y:S02]  /*7610*/  IMAD.SHL.U32 R24, R41, 0x2, RZ ;  /* 0x0000000229187824 */ /* 0x000fe400078e00ff */
[----:B------:R-:W-:-:S03]  /*7620*/  IMAD R27, R20, 0x4, R25 ;  /* 0x00000004141b7824 */ /* 0x000fc600078e0219 */
[----:B----4-:R-:W-:Y:S01]  /*7630*/  IADD3 R24, P3, P4, R24, R56, R21 ;  /* 0x0000003818187210 */ /* 0x010fe20007c7e015 */
[----:B------:R-:W-:-:S04]  /*7640*/  IMAD R21, R20, 0x4, R27 ;  /* 0x0000000414157824 */ /* 0x000fc800078e021b */
[C---:B------:R-:W-:Y:S01]  /*7650*/  IMAD R23, R20.reuse, 0x4, R21 ;  /* 0x0000000414177824 */ /* 0x040fe200078e0215 */
[----:B------:R-:W-:Y:S02]  /*7660*/  F2FP.F16.F32.PACK_AB R29, R29, R48 ;  /* 0x000000301d1d723e */ /* 0x000fe400000000ff */
[----:B------:R-:W-:Y:S01]  /*7670*/  F2FP.F16.F32.PACK_AB R37, R37, R46 ;  /* 0x0000002e2525723e */ /* 0x000fe200000000ff */
[C---:B------:R-:W-:Y:S01]  /*7680*/  IMAD R79, R20.reuse, 0x4, R23 ;  /* 0x00000004144f7824 */ /* 0x040fe200078e0217 */
[----:B------:R-:W-:Y:S02]  /*7690*/  F2FP.F16.F32.PACK_AB R38, R35, R42 ;  /* 0x0000002a2326723e */ /* 0x000fe400000000ff */
[----:B------:R-:W-:Y:S02]  /*76a0*/  F2FP.F16.F32.PACK_AB R39, R39, R34 ;  /* 0x000000222727723e */ /* 0x000fe400000000ff */
[----:B------:R-:W-:Y:S02]  /*76b0*/  F2FP.F16.F32.PACK_AB R96, R63, R52 ;  /* 0x000000343f60723e */ /* 0x000fe400000000ff */
[----:B------:R-:W-:Y:S01]  /*76c0*/  F2FP.F16.F32.PACK_AB R97, R71, R44 ;  /* 0x0000002c4761723e */ /* 0x000fe200000000ff */
[----:B------:R-:W-:Y:S01]  /*76d0*/  IMAD R95, R20, 0x4, R79 ;  /* 0x00000004145f7824 */ /* 0x000fe200078e024f */
[----:B------:R-:W-:Y:S04]  /*76e0*/  STS.128 [R104+0x400], R28 ;  /* 0x0004001c68007388 */ /* 0x000fe80000000c00 */
[----:B------:R-:W-:Y:S04]  /*76f0*/  STS.128 [R104+0x80], R36 ;  /* 0x0000802468007388 */ /* 0x000fe80000000c00 */
[----:B------:R0:W-:Y:S01]  /*7700*/  STS.128 [R104+0x480], R96 ;  /* 0x0004806068007388 */ /* 0x0001e20000000c00 */
[----:B------:R-:W-:-:S05]  /*7710*/  IMAD.HI R41, R41, 0x2, RZ ;  /* 0x0000000229297827 */ /* 0x000fca00078e02ff */
[----:B------:R-:W-:Y:S01]  /*7720*/  IADD3.X R22, R41, R57, R22, P3, P4 ;  /* 0x0000003929167210 */ /* 0x000fe20001fe8416 */
[----:B0-----:R-:W-:-:S04]  /*7730*/  IMAD R97, R20, 0x4, R95 ;  /* 0x0000000414617824 */ /* 0x001fc800078e025f */
[C---:B------:R-:W-:Y:S01]  /*7740*/  IMAD R99, R20.reuse, 0x4, R97 ;  /* 0x0000000414637824 */ /* 0x040fe200078e0261 */
[----:B------:R-:W-:Y:S01]  /*7750*/  BAR.SYNC.DEFER_BLOCKING 0x0 ;  /* 0x0000000000007b1d */ /* 0x000fe20000010000 */
[-C--:B------:R-:W-:Y:S02]  /*7760*/  LEA R30, P5, R49, R24.reuse, 0x1 ;  /* 0x00000018311e7211 */ /* 0x080fe400078a08ff */
[C---:B------:R-:W-:Y:S01]  /*7770*/  IMAD R101, R20.reuse, 0x4, R99 ;  /* 0x0000000414657824 */ /* 0x040fe200078e0263 */
[----:B------:R-:W-:Y:S02]  /*7780*/  LEA R28, P4, R47, R24, 0x1 ;  /* 0x000000182f1c7211 */ /* 0x000fe400078808ff */
[----:B------:R-:W-:Y:S01]  /*7790*/  LEA.HI.X.SX32 R31, R49, R22, 0x1, P5 ;  /* 0x00000016311f7211 */ /* 0x000fe200028f0eff */
[C---:B------:R-:W-:Y:S01]  /*77a0*/  IMAD R103, R20.reuse, 0x4, R101 ;  /* 0x0000000414677824 */ /* 0x040fe200078e0265 */
[----:B------:R-:W-:Y:S02]  /*77b0*/  LEA R34, P5, R59, R24, 0x1 ;  /* 0x000000183b227211 */ /* 0x000fe400078a08ff */
[----:B------:R-:W-:Y:S01]  /*77c0*/  LEA.HI.X.SX32 R29, R47, R22, 0x1, P4 ;  /* 0x000000162f1d7211 */ /* 0x000fe200020f0eff */
[----:B------:R-:W-:Y:S01]  /*77d0*/  IMAD R105, R20, 0x4, R103 ;  /* 0x0000000414697824 */ /* 0x000fe200078e0267 */
[----:B------:R-:W-:-:S02]  /*77e0*/  LEA R38, P4, R53, R24, 0x1 ;  /* 0x0000001835267211 */ /* 0x000fc400078808ff */
[----:B------:R-:W-:Y:S02]  /*77f0*/  LEA R40, P3, R45, R24, 0x1 ;  /* 0x000000182d287211 */ /* 0x000fe400078608ff */
[----:B------:R-:W-:Y:S01]  /*7800*/  LEA.HI.X.SX32 R35, R59, R22, 0x1, P5 ;  /* 0x000000163b237211 */ /* 0x000fe200028f0eff */
[C---:B------:R-:W-:Y:S01]  /*7810*/  IMAD R107, R20.reuse, 0x4, R105 ;  /* 0x00000004146b7824 */ /* 0x040fe200078e0269 */
[----:B------:R-:W-:Y:S02]  /*7820*/  LEA R44, P5, R67, R24, 0x1 ;  /* 0x00000018432c7211 */ /* 0x000fe400078a08ff */
[-C--:B------:R-:W-:Y:S02]  /*7830*/  LEA.HI.X.SX32 R39, R53, R22.reuse, 0x1, P4 ;  /* 0x0000001635277211 */ /* 0x080fe400020f0eff */
[----:B------:R-:W-:Y:S02]  /*7840*/  LEA.HI.X.SX32 R41, R45, R22, 0x1, P3 ;  /* 0x000000162d297211 */ /* 0x000fe400018f0eff */
[----:B------:R-:W-:Y:S01]  /*7850*/  LEA R42, P4, R65, R24, 0x1 ;  /* 0x00000018412a7211 */ /* 0x000fe200078808ff */
[----:B------:R-:W-:Y:S01]  /*7860*/  IMAD R109, R20, 0x4, R107 ;  /* 0x00000004146d7824 */ /* 0x000fe200078e026b */
[----:B------:R-:W-:-:S02]  /*7870*/  LEA.HI.X.SX32 R45, R67, R22, 0x1, P5 ;  /* 0x00000016432d7211 */ /* 0x000fc400028f0eff */
[-C--:B------:R-:W-:Y:S02]  /*7880*/  LEA R52, P5, R77, R24.reuse, 0x1 ;  /* 0x000000184d347211 */ /* 0x080fe400078a08ff */
[----:B------:R-:W-:Y:S02]  /*7890*/  LEA R36, P3, R51, R24, 0x1 ;  /* 0x0000001833247211 */ /* 0x000fe400078608ff */
[----:B------:R-:W-:Y:S01]  /*78a0*/  LEA.HI.X.SX32 R43, R65, R22, 0x1, P4 ;  /* 0x00000016412b7211 */ /* 0x000fe200020f0eff */
[----:B------:R-:W-:Y:S01]  /*78b0*/  IMAD R111, R20, 0x4, R109 ;  /* 0x00000004146f7824 */ /* 0x000fe200078e026d */
[----:B------:R-:W-:Y:S02]  /*78c0*/  LEA R50, P4, R75, R24, 0x1 ;  /* 0x000000184b327211 */ /* 0x000fe400078808ff */
[-C--:B------:R-:W-:Y:S02]  /*78d0*/  LEA.HI.X.SX32 R53, R77, R22.reuse, 0x1, P5 ;  /* 0x000000164d357211 */ /* 0x080fe400028f0eff */
[----:B------:R-:W-:-:S02]  /*78e0*/  LEA.HI.X.SX32 R37, R51, R22, 0x1, P3 ;  /* 0x0000001633257211 */ /* 0x000fc400018f0eff */
[-C--:B------:R-:W-:Y:S02]  /*78f0*/  LEA R58, P5, R85, R24.reuse, 0x1 ;  /* 0x00000018553a7211 */ /* 0x080fe400078a08ff */
[----:B------:R-:W-:Y:S01]  /*7900*/  LEA R46, P3, R61, R24, 0x1 ;  /* 0x000000183d2e7211 */ /* 0x000fe200078608ff */
[----:B------:R-:W-:Y:S01]  /*7910*/  IMAD R113, R20, 0x4, R111 ;  /* 0x0000000414717824 */ /* 0x000fe200078e026f */
[----:B------:R-:W-:Y:S02]  /*7920*/  LEA.HI.X.SX32 R51, R75, R22, 0x1, P4 ;  /* 0x000000164b337211 */ /* 0x000fe400020f0eff */
[----:B------:R-:W-:Y:S02]  /*7930*/  LEA R54, P4, R83, R24, 0x1 ;  /* 0x0000001853367211 */ /* 0x000fe400078808ff */
[-C--:B------:R-:W-:Y:S02]  /*7940*/  LEA.HI.X.SX32 R59, R85, R22.reuse, 0x1, P5 ;  /* 0x00000016553b7211 */ /* 0x080fe400028f0eff */
[----:B------:R-:W-:-:S02]  /*7950*/  LEA.HI.X.SX32 R47, R61, R22, 0x1, P3 ;  /* 0x000000163d2f7211 */ /* 0x000fc400018f0eff */
[-C--:B------:R-:W-:Y:S01]  /*7960*/  LEA R60, P5, R89, R24.reuse, 0x1 ;  /* 0x00000018593c7211 */ /* 0x080fe200078a08ff */
[C---:B------:R-:W-:Y:S01]  /*7970*/  IMAD R115, R20.reuse, 0x4, R113 ;  /* 0x0000000414737824 */ /* 0x040fe200078e0271 */
[----:B------:R-:W-:Y:S02]  /*7980*/  LEA R48, P3, R69, R24, 0x1 ;  /* 0x0000001845307211 */ /* 0x000fe400078608ff */
[----:B------:R-:W-:Y:S02]  /*7990*/  LEA.HI.X.SX32 R55, R83, R22, 0x1, P4 ;  /* 0x0000001653377211 */ /* 0x000fe400020f0eff */
[----:B------:R-:W-:Y:S02]  /*79a0*/  LEA R62, P4, R87, R24, 0x1 ;  /* 0x00000018573e7211 */ /* 0x000fe400078808ff */
[-C--:B------:R-:W-:Y:S01]  /*79b0*/  LEA.HI.X.SX32 R61, R89, R22.reuse, 0x1, P5 ;  /* 0x00000016593d7211 */ /* 0x080fe200028f0eff */
[----:B------:R-:W-:Y:S01]  /*79c0*/  IMAD R117, R20, 0x4, R115 ;  /* 0x0000000414757824 */ /* 0x000fe200078e0273 */
[----:B------:R-:W-:-:S02]  /*79d0*/  LEA.HI.X.SX32 R49, R69, R22, 0x1, P3 ;  /* 0x0000001645317211 */ /* 0x000fc400018f0eff */
[-C--:B------:R-:W-:Y:S02]  /*79e0*/  LEA R66, P5, R25, R24.reuse, 0x1 ;  /* 0x0000001819427211 */ /* 0x080fe400078a08ff */
[----:B------:R-:W-:Y:S02]  /*79f0*/  LEA R56, P3, R81, R24, 0x1 ;  /* 0x0000001851387211 */ /* 0x000fe400078608ff */
[----:B------:R-:W-:Y:S02]  /*7a00*/  LEA.HI.X.SX32 R63, R87, R22, 0x1, P4 ;  /* 0x00000016573f7211 */ /* 0x000fe400020f0eff */
[----:B------:R-:W-:Y:S02]  /*7a10*/  LEA R68, P4, R93, R24, 0x1 ;  /* 0x000000185d447211 */ /* 0x000fe400078808ff */
[-C--:B------:R-:W-:Y:S01]  /*7a20*/  LEA.HI.X.SX32 R67, R25, R22.reuse, 0x1, P5 ;  /* 0x0000001619437211 */ /* 0x080fe200028f0eff */
[----:B------:R-:W-:Y:S01]  /*7a30*/  IMAD R25, R20, 0x4, R117 ;  /* 0x0000000414197824 */ /* 0x000fe200078e0275 */
[----:B------:R-:W-:-:S02]  /*7a40*/  LEA.HI.X.SX32 R57, R81, R22, 0x1, P3 ;  /* 0x0000001651397211 */ /* 0x000fc400018f0eff */
[----:B------:R-:W-:Y:S02]  /*7a50*/  LEA R64, P3, R73, R24, 0x1 ;  /* 0x0000001849407211 */ /* 0x000fe400078608ff */
[----:B------:R-:W-:Y:S02]  /*7a60*/  FSETP.NEU.AND P1, PT, R76, RZ, PT ;  /* 0x000000ff4c00720b */ /* 0x000fe40003f2d000 */
[----:B------:R-:W-:Y:S01]  /*7a70*/  LEA.HI.X.SX32 R69, R93, R22, 0x1, P4 ;  /* 0x000000165d457211 */ /* 0x000fe200020f0eff */
[----:B------:R-:W-:Y:S01]  /*7a80*/  IMAD R119, R20, 0x4, R25 ;  /* 0x0000000414777824 */ /* 0x000fe200078e0219 */
[----:B------:R-:W-:Y:S02]  /*7a90*/  LEA R76, P4, R21, R24, 0x1 ;  /* 0x00000018154c7211 */ /* 0x000fe400078808ff */
[----:B------:R-:W-:Y:S02]  /*7aa0*/  LEA.HI.X.SX32 R65, R73, R22, 0x1, P3 ;  /* 0x0000001649417211 */ /* 0x000fe400018f0eff */
[----:B------:R-:W-:-:S02]  /*7ab0*/  LEA R70, P3, R91, R24, 0x1 ;  /* 0x000000185b467211 */ /* 0x000fc400078608ff */
[----:B------:R-:W-:Y:S02]  /*7ac0*/  LEA R74, P5, R23, R24, 0x1 ;  /* 0x00000018174a7211 */ /* 0x000fe400078a08ff */
[-C--:B------:R-:W-:Y:S01]  /*7ad0*/  LEA.HI.X.SX32 R77, R21, R22.reuse, 0x1, P4 ;  /* 0x00000016154d7211 */ /* 0x080fe200020f0eff */
[C---:B------:R-:W-:Y:S01]  /*7ae0*/  IMAD R21, R20.reuse, 0x4, R119 ;  /* 0x0000000414157824 */ /* 0x040fe200078e0277 */
[----:B------:R-:W-:Y:S02]  /*7af0*/  LEA.HI.X.SX32 R71, R91, R22, 0x1, P3 ;  /* 0x000000165b477211 */ /* 0x000fe400018f0eff */
[----:B------:R-:W-:Y:S02]  /*7b00*/  LEA R72, P3, R27, R24, 0x1 ;  /* 0x000000181b487211 */ /* 0x000fe400078608ff */
[-C--:B------:R-:W-:Y:S01]  /*7b10*/  LEA.HI.X.SX32 R75, R23, R22.reuse, 0x1, P5 ;  /* 0x00000016174b7211 */ /* 0x080fe200028f0eff */
[----:B------:R-:W-:Y:S01]  /*7b20*/  IMAD R23, R20, 0x4, R21 ;  /* 0x0000000414177824 */ /* 0x000fe200078e0215 */
[----:B------:R-:W-:-:S03]  /*7b30*/  LEA.HI.X.SX32 R73, R27, R22, 0x1, P3 ;  /* 0x000000161b497211 */ /* 0x000fc600018f0eff */
[----:B------:R-:W-:Y:S01]  /*7b40*/  IMAD R27, R20, 0x4, R23 ;  /* 0x00000004141b7824 */ /* 0x000fe200078e0217 */
[----:B------:R-:W-:-:S03]  /*7b50*/  LEA R82, P3, R79, R24, 0x1 ;  /* 0x000000184f527211 */ /* 0x000fc600078608ff */
[----:B------:R-:W-:Y:S01]  /*7b60*/  IMAD R121, R20, 0x4, R27 ;  /* 0x0000000414797824 */ /* 0x000fe200078e021b */
[----:B------:R-:W-:-:S03]  /*7b70*/  LEA R78, P4, R95, R24, 0x1 ;  /* 0x000000185f4e7211 */ /* 0x000fc600078808ff */
[C---:B------:R-:W-:Y:S01]  /*7b80*/  IMAD R123, R20.reuse, 0x4, R121 ;  /* 0x00000004147b7824 */ /* 0x040fe200078e0279 */
[-C--:B------:R-:W-:Y:S02]  /*7b90*/  LEA.HI.X.SX32 R83, R79, R22.reuse, 0x1, P3 ;  /* 0x000000164f537211 */ /* 0x080fe400018f0eff */
[----:B------:R-:W-:Y:S01]  /*7ba0*/  LEA.HI.X.SX32 R79, R95, R22, 0x1, P4 ;  /* 0x000000165f4f7211 */ /* 0x000fe200020f0eff */
[C---:B------:R-:W-:Y:S01]  /*7bb0*/  IMAD R125, R20.reuse, 0x4, R123 ;  /* 0x00000004147d7824 */ /* 0x040fe200078e027b */
[-C--:B------:R-:W-:Y:S02]  /*7bc0*/  LEA R86, P4, R101, R24.reuse, 0x1 ;  /* 0x0000001865567211 */ /* 0x080fe400078808ff */
[----:B------:R-:W-:Y:S01]  /*7bd0*/  LEA R84, P3, R99, R24, 0x1 ;  /* 0x0000001863547211 */ /* 0x000fe200078608ff */
[----:B------:R-:W-:Y:S01]  /*7be0*/  IMAD R127, R20, 0x4, R125 ;  /* 0x00000004147f7824 */ /* 0x000fe200078e027d */
[----:B------:R-:W-:Y:S02]  /*7bf0*/  LEA.HI.X.SX32 R87, R101, R22, 0x1, P4 ;  /* 0x0000001665577211 */ /* 0x000fe400020f0eff */
[----:B------:R-:W-:-:S02]  /*7c00*/  LEA R98, P4, R107, R24, 0x1 ;  /* 0x000000186b627211 */ /* 0x000fc400078808ff */
[----:B------:R-:W-:Y:S01]  /*7c10*/  LEA R80, P5, R97, R24, 0x1 ;  /* 0x0000001861507211 */ /* 0x000fe200078a08ff */
[C---:B------:R-:W-:Y:S01]  /*7c20*/  IMAD R129, R20.reuse, 0x4, R127 ;  /* 0x0000000414817824 */ /* 0x040fe200078e027f */
[----:B------:R-:W-:Y:S02]  /*7c30*/  LEA.HI.X.SX32 R85, R99, R22, 0x1, P3 ;  /* 0x0000001663557211 */ /* 0x000fe400018f0eff */
[----:B------:R-:W-:Y:S02]  /*7c40*/  LEA R100, P3, R105, R24, 0x1 ;  /* 0x0000001869647211 */ /* 0x000fe400078608ff */
[-C--:B------:R-:W-:Y:S02]  /*7c50*/  LEA.HI.X.SX32 R99, R107, R22.reuse, 0x1, P4 ;  /* 0x000000166b637211 */ /* 0x080fe400020f0eff */
[----:B------:R-:W-:Y:S02]  /*7c60*/  LEA.HI.X.SX32 R81, R97, R22, 0x1, P5 ;  /* 0x0000001661517211 */ /* 0x000fe400028f0eff */
[-C--:B------:R-:W-:Y:S01]  /*7c70*/  LEA R90, P4, R113, R24.reuse, 0x1 ;  /* 0x00000018715a7211 */ /* 0x080fe200078808ff */
[----:B------:R-:W-:Y:S01]  /*7c80*/  IMAD R131, R20, 0x4, R129 ;  /* 0x0000000414837824 */ /* 0x000fe200078e0281 */
[----:B------:R-:W-:-:S02]  /*7c90*/  LEA R88, P5, R103, R24, 0x1 ;  /* 0x0000001867587211 */ /* 0x000fc400078a08ff */
[----:B------:R-:W-:Y:S02]  /*7ca0*/  LEA.HI.X.SX32 R101, R105, R22, 0x1, P3 ;  /* 0x0000001669657211 */ /* 0x000fe400018f0eff */
[----:B------:R-:W-:Y:S02]  /*7cb0*/  LEA R92, P3, R111, R24, 0x1 ;  /* 0x000000186f5c7211 */ /* 0x000fe400078608ff */
[-C--:B------:R-:W-:Y:S01]  /*7cc0*/  LEA.HI.X.SX32 R91, R113, R22.reuse, 0x1, P4 ;  /* 0x00000016715b7211 */ /* 0x080fe200020f0eff */
[----:B------:R-:W-:Y:S01]  /*7cd0*/  IMAD R133, R20, 0x4, R131 ;  /* 0x0000000414857824 */ /* 0x000fe200078e0283 */
[----:B------:R-:W-:Y:S02]  /*7ce0*/  LEA.HI.X.SX32 R89, R103, R22, 0x1, P5 ;  /* 0x0000001667597211 */ /* 0x000fe400028f0eff */
[-C--:B------:R-:W-:Y:S02]  /*7cf0*/  LEA R104, P4, R25, R24.reuse, 0x1 ;  /* 0x0000001819687211 */ /* 0x080fe400078808ff */
[----:B------:R-:W-:-:S02]  /*7d00*/  LEA R96, P5, R109, R24, 0x1 ;  /* 0x000000186d607211 */ /* 0x000fc400078a08ff */
[----:B------:R-:W-:Y:S02]  /*7d10*/  LEA.HI.X.SX32 R93, R111, R22, 0x1, P3 ;  /* 0x000000166f5d7211 */ /* 0x000fe400018f0eff */
[----:B------:R-:W-:Y:S02]  /*7d20*/  LEA R102, P3, R117, R24, 0x1 ;  /* 0x0000001875667211 */ /* 0x000fe400078608ff */
[-C--:B------:R-:W-:Y:S01]  /*7d30*/  LEA.HI.X.SX32 R105, R25, R22.reuse, 0x1, P4 ;  /* 0x0000001619697211 */ /* 0x080fe200020f0eff */
[C---:B------:R-:W-:Y:S01]  /*7d40*/  IMAD R25, R20.reuse, 0x4, R133 ;  /* 0x0000000414197824 */ /* 0x040fe200078e0285 */
[----:B------:R-:W-:Y:S02]  /*7d50*/  LEA.HI.X.SX32 R97, R109, R22, 0x1, P5 ;  /* 0x000000166d617211 */ /* 0x000fe400028f0eff */
[----:B------:R-:W-:Y:S02]  /*7d60*/  LEA R94, P5, R115, R24, 0x1 ;  /* 0x00000018735e7211 */ /* 0x000fe400078a08ff */
[----:B------:R-:W-:Y:S01]  /*7d70*/  LEA.HI.X.SX32 R103, R117, R22, 0x1, P3 ;  /* 0x0000001675677211 */ /* 0x000fe200018f0eff */
[----:B------:R-:W-:Y:S01]  /*7d80*/  IMAD R135, R20, 0x4, R25 ;  /* 0x0000000414877824 */ /* 0x000fe200078e0219 */
[----:B------:R-:W-:-:S02]  /*7d90*/  LEA R112, P3, R21, R24, 0x1 ;  /* 0x0000001815707211 */ /* 0x000fc400078608ff */
[----:B------:R-:W-:Y:S02]  /*7da0*/  LEA.HI.X.SX32 R95, R115, R22, 0x1, P5 ;  /* 0x00000016735f7211 */ /* 0x000fe400028f0eff */
[-C--:B------:R-:W-:Y:S02]  /*7db0*/  LEA R106, P5, R119, R24.reuse, 0x1 ;  /* 0x00000018776a7211 */ /* 0x080fe400078a08ff */
[----:B------:R-:W-:Y:S02]  /*7dc0*/  LEA R110, P4, R23, R24, 0x1 ;  /* 0x00000018176e7211 */ /* 0x000fe400078808ff */
[-C--:B------:R-:W-:Y:S01]  /*7dd0*/  LEA.HI.X.SX32 R113, R21, R22.reuse, 0x1, P3 ;  /* 0x0000001615717211 */ /* 0x080fe200018f0eff */
[----:B------:R-:W-:Y:S01]  /*7de0*/  IMAD R21, R20, 0x4, R135 ;  /* 0x0000000414157824 */ /* 0x000fe200078e0287 */
[----:B------:R-:W-:Y:S02]  /*7df0*/  LEA.HI.X.SX32 R107, R119, R22, 0x1, P5 ;  /* 0x00000016776b7211 */ /* 0x000fe400028f0eff */
[----:B------:R-:W-:-:S02]  /*7e00*/  LEA R108, P5, R27, R24, 0x1 ;  /* 0x000000181b6c7211 */ /* 0x000fc400078a08ff */
[-C--:B------:R-:W-:Y:S01]  /*7e10*/  LEA.HI.X.SX32 R111, R23, R22.reuse, 0x1, P4 ;  /* 0x00000016176f7211 */ /* 0x080fe200020f0eff */
[C---:B------:R-:W-:Y:S01]  /*7e20*/  IMAD R23, R20.reuse, 0x4, R21 ;  /* 0x0000000414177824 */ /* 0x040fe200078e0215 */
[----:B------:R-:W-:Y:S02]  /*7e30*/  LEA.HI.X.SX32 R109, R27, R22, 0x1, P5 ;  /* 0x000000161b6d7211 */ /* 0x000fe400028f0eff */
[-C--:B------:R-:W-:Y:S01]  /*7e40*/  LEA R116, P4, R123, R24.reuse, 0x1 ;  /* 0x000000187b747211 */ /* 0x080fe200078808ff */
[C---:B------:R-:W-:Y:S01]  /*7e50*/  IMAD R27, R20.reuse, 0x4, R23 ;  /* 0x00000004141b7824 */ /* 0x040fe200078e0217 */
[-C--:B------:R-:W-:Y:S02]  /*7e60*/  LEA R118, P3, R121, R24.reuse, 0x1 ;  /* 0x0000001879767211 */ /* 0x080fe400078608ff */
[----:B------:R-:W-:Y:S01]  /*7e70*/  LEA R114, P5, R125, R24, 0x1 ;  /* 0x000000187d727211 */ /* 0x000fe200078a08ff */
[----:B------:R-:W-:Y:S01]  /*7e80*/  IMAD R139, R20, 0x4, R27 ;  /* 0x00000004148b7824 */ /* 0x000fe200078e021b */
[----:B------:R-:W-:-:S02]  /*7e90*/  LEA.HI.X.SX32 R117, R123, R22, 0x1, P4 ;  /* 0x000000167b757211 */ /* 0x000fc400020f0eff */
[----:B------:R-:W-:Y:S01]  /*7ea0*/  LEA R124, P4, R129, R24, 0x1 ;  /* 0x00000018817c7211 */ /* 0x000fe200078808ff */
[C---:B------:R-:W-:Y:S01]  /*7eb0*/  IMAD R141, R20.reuse, 0x4, R139 ;  /* 0x00000004148d7824 */ /* 0x040fe200078e028b */
[-C--:B------:R-:W-:Y:S02]  /*7ec0*/  LEA.HI.X.SX32 R119, R121, R22.reuse, 0x1, P3 ;  /* 0x0000001679777211 */ /* 0x080fe400018f0eff */
[----:B------:R-:W-:Y:S02]  /*7ed0*/  LEA.HI.X.SX32 R115, R125, R22, 0x1, P5 ;  /* 0x000000167d737211 */ /* 0x000fe400028f0eff */
[----:B------:R-:W-:Y:S02]  /*7ee0*/  LEA R120, P3, R127, R24, 0x1 ;  /* 0x000000187f787211 */ /* 0x000fe400078608ff */
[----:B------:R-:W-:Y:S01]  /*7ef0*/  LEA.HI.X.SX32 R125, R129, R22, 0x1, P4 ;  /* 0x00000016817d7211 */ /* 0x000fe200020f0eff */
[----:B------:R-:W-:Y:S01]  /*7f00*/  IMAD R145, R20, 0x4, R141 ;  /* 0x0000000414917824 */ /* 0x000fe200078e028d */
[----:B------:R-:W-:-:S02]  /*7f10*/  LEA R126, P4, R25, R24, 0x1 ;  /* 0x00000018197e7211 */ /* 0x000fc400078808ff */
[----:B------:R-:W-:Y:S02]  /*7f20*/  LEA R122, P5, R131, R24, 0x1 ;  /* 0x00000018837a7211 */ /* 0x000fe400078a08ff */
[----:B------:R-:W-:Y:S02]  /*7f30*/  LEA.HI.X.SX32 R121, R127, R22, 0x1, P3 ;  /* 0x000000167f797211 */ /* 0x000fe400018f0eff */
[----:B------:R-:W-:Y:S02]  /*7f40*/  LEA R130, P3, R133, R24, 0x1 ;  /* 0x0000001885827211 */ /* 0x000fe400078608ff */
[-C--:B------:R-:W-:Y:S01]  /*7f50*/  LEA.HI.X.SX32 R127, R25, R22.reuse, 0x1, P4 ;  /* 0x00000016197f7211 */ /* 0x080fe200020f0eff */
[C---:B------:R-:W-:Y:S01]  /*7f60*/  IMAD R25, R20.reuse, 0x4, R145 ;  /* 0x0000000414197824 */ /* 0x040fe200078e0291 */
[-C--:B------:R-:W-:Y:S02]  /*7f70*/  LEA.HI.X.SX32 R123, R131, R22.reuse, 0x1, P5 ;  /* 0x00000016837b7211 */ /* 0x080fe400028f0eff */
[----:B------:R-:W-:Y:S01]  /*7f80*/  LEA.HI.X.SX32 R131, R133, R22, 0x1, P3 ;  /* 0x0000001685837211 */ /* 0x000fe200018f0eff */
[----:B------:R-:W-:Y:S01]  /*7f90*/  IMAD R147, R20, 0x4, R25 ;  /* 0x0000000414937824 */ /* 0x000fe200078e0219 */
[----:B------:R-:W-:-:S02]  /*7fa0*/  LEA R136, P3, R21, R24, 0x1 ;  /* 0x0000001815887211 */ /* 0x000fc400078608ff */
[-C--:B------:R-:W-:Y:S02]  /*7fb0*/  LEA R128, P5, R135, R24.reuse, 0x1 ;  /* 0x0000001887807211 */ /* 0x080fe400078a08ff */
        /* <DEDUP_REMOVED lines=8> */
[C---:B------:R-:W-:Y:S01]  /*8040*/  IMAD R27, R20.reuse, 0x4, R23 ;  /* 0x00000004141b7824 */ /* 0x040fe200078e0217 */
[-C--:B------:R-:W-:Y:S02]  /*8050*/  LEA R142, P3, R139, R24.reuse, 0x1 ;  /* 0x000000188b8e7211 */ /* 0x080fe400078608ff */
[-C--:B------:R-:W-:Y:S01]  /*8060*/  LEA R140, P4, R141, R24.reuse, 0x1 ;  /* 0x000000188d8c7211 */ /* 0x080fe200078808ff */
[C---:B------:R-:W-:Y:S01]  /*8070*/  IMAD R151, R20.reuse, 0x4, R27 ;  /* 0x0000000414977824 */ /* 0x040fe200078e021b */
[----:B------:R-:W-:Y:S02]  /*8080*/  LEA R138, P5, R145, R24, 0x1 ;  /* 0x00000018918a7211 */ /* 0x000fe400078a08ff */
[-C--:B------:R-:W-:Y:S02]  /*8090*/  LEA.HI.X.SX32 R143, R139, R22.reuse, 0x1, P3 ;  /* 0x000000168b8f7211 */ /* 0x080fe400018f0eff */
[-C--:B------:R-:W-:Y:S01]  /*80a0*/  LEA.HI.X.SX32 R141, R141, R22.reuse, 0x1, P4 ;  /* 0x000000168d8d7211 */ /* 0x080fe200020f0eff */
[----:B------:R-:W-:Y:S01]  /*80b0*/  IMAD R20, R20, 0x4, R151 ;  /* 0x0000000414147824 */ /* 0x000fe200078e0297 */
[----:B------:R-:W-:-:S02]  /*80c0*/  LEA.HI.X.SX32 R139, R145, R22, 0x1, P5 ;  /* 0x00000016918b7211 */ /* 0x000fc400028f0eff */
[-C--:B------:R-:W-:Y:S02]  /*80d0*/  LEA R148, P4, R147, R24.reuse, 0x1 ;  /* 0x0000001893947211 */ /* 0x080fe400078808ff */
[-C--:B------:R-:W-:Y:S02]  /*80e0*/  LEA R144, P3, R25, R24.reuse, 0x1 ;  /* 0x0000001819907211 */ /* 0x080fe400078608ff */
[----:B------:R-:W-:Y:S02]  /*80f0*/  LEA R146, P5, R21, R24, 0x1 ;  /* 0x0000001815927211 */ /* 0x000fe400078a08ff */
[-C--:B------:R-:W-:Y:S02]  /*8100*/  LEA.HI.X.SX32 R149, R147, R22.reuse, 0x1, P4 ;  /* 0x0000001693957211 */ /* 0x080fe400020f0eff */
[-C--:B------:R-:W-:Y:S02]  /*8110*/  LEA.HI.X.SX32 R145, R25, R22.reuse, 0x1, P3 ;  /* 0x0000001619917211 */ /* 0x080fe400018f0eff */
[----:B------:R-:W-:-:S02]  /*8120*/  LEA.HI.X.SX32 R147, R21, R22, 0x1, P5 ;  /* 0x0000001615937211 */ /* 0x000fc400028f0eff */
[-C--:B------:R-:W-:Y:S02]  /*8130*/  LEA R156, P3, R23, R24.reuse, 0x1 ;  /* 0x00000018179c7211 */ /* 0x080fe400078608ff */
[-C--:B------:R-:W-:Y:S02]  /*8140*/  LEA R152, P4, R27, R24.reuse, 0x1 ;  /* 0x000000181b987211 */ /* 0x080fe400078808ff */
[-C--:B------:R-:W-:Y:S02]  /*8150*/  LEA R150, P5, R151, R24.reuse, 0x1 ;  /* 0x0000001897967211 */ /* 0x080fe400078a08ff */
[----:B------:R-:W-:Y:S02]  /*8160*/  LEA R154, P6, R20, R24, 0x1 ;  /* 0x00000018149a7211 */ /* 0x000fe400078c08ff */
[----:B------:R-:W-:Y:S02]  /*8170*/  FSETP.NEU.AND P2, PT, R153, RZ, PT ;  /* 0x000000ff9900720b */ /* 0x000fe40003f4d000 */
[----:B------:R-:W-:-:S02]  /*8180*/  LEA.HI.X.SX32 R157, R23, R22, 0x1, P3 ;  /* 0x00000016179d7211 */ /* 0x000fc400018f0eff */
[-C--:B------:R-:W-:Y:S02]  /*8190*/  LEA.HI.X.SX32 R153, R27, R22.reuse, 0x1, P4 ;  /* 0x000000161b997211 */ /* 0x080fe400020f0eff */
[-C--:B------:R-:W-:Y:S01]  /*81a0*/  LEA.HI.X.SX32 R151, R151, R22.reuse, 0x1, P5 ;  /* 0x0000001697977211 */ /* 0x080fe200028f0eff */
[----:B------:R-:W-:Y:S01]  /*81b0*/  LDS.128 R24, [R3] ;  /* 0x0000000003187984 */ /* 0x000fe20000000c00 */
[----:B------:R-:W-:-:S03]  /*81c0*/  LEA.HI.X.SX32 R155, R20, R22, 0x1, P6 ;  /* 0x00000016149b7211 */ /* 0x000fc600030f0eff */
[----:B------:R-:W0:Y:S01]  /*81d0*/  LDS.128 R20, [R2] ;  /* 0x0000000002147984 */ /* 0x000e220000000c00 */
[----:B---3--:R-:W-:-:S03]  /*81e0*/  PRMT R158, R16, 0x7632, R158 ;  /* 0x00007632109e7816 */ /* 0x008fc6000000009e */
[----:B------:R1:W-:Y:S04]  /*81f0*/  STG.E.U16 desc[UR60][R40.64], R12 ;  /* 0x0000000c28007986 */ /* 0x0003e8000c10153c */
[----:B------:R2:W-:Y:S01]  /*8200*/  STG.E.U16 desc[UR60][R28.64], R16 ;  /* 0x000000101c007986 */ /* 0x0005e2000c10153c */
[----:B-1----:R-:W-:Y:S02]  /*8210*/  PRMT R41, R12, 0x7632, R41 ;  /* 0x000076320c297816 */ /* 0x002fe40000000029 */
[----:B--2---:R-:W-:-:S03]  /*8220*/  PRMT R29, R13, 0x7632, R29 ;  /* 0x000076320d1d7816 */ /* 0x004fc6000000001d */
[----:B------:R1:W-:Y:S01]  /*8230*/  STG.E.U16 desc[UR60][R30.64], R41 ;  /* 0x000000291e007986 */ /* 0x0003e2000c10153c */
[----:B------:R-:W-:-:S03]  /*8240*/  PRMT R12, R14, 0x7632, R12 ;  /* 0x000076320e0c7816 */ /* 0x000fc6000000000c */
[----:B------:R-:W-:Y:S01]  /*8250*/  STG.E.U16 desc[UR60][R36.64], R158 ;  /* 0x0000009e24007986 */ /* 0x000fe2000c10153c */
[----:B------:R-:W-:-:S03]  /*8260*/  PRMT R16, R18, 0x7632, R16 ;  /* 0x0000763212107816 */ /* 0x000fc60000000010 */
[----:B------:R2:W-:Y:S01]  /*8270*/  STG.E.U16 desc[UR60][R38.64], R13 ;  /* 0x0000000d26007986 */ /* 0x0005e2000c10153c */
[----:B-1----:R-:W-:-:S03]  /*8280*/  PRMT R31, R17, 0x7632, R31 ;  /* 0x00007632111f7816 */ /* 0x002fc6000000001f */
[----:B------:R1:W-:Y:S04]  /*8290*/  STG.E.U16 desc[UR60][R34.64], R17 ;  /* 0x0000001122007986 */ /* 0x0003e8000c10153c */
[----:B------:R-:W-:Y:S04]  /*82a0*/  STG.E.U16 desc[UR60][R46.64], R29 ;  /* 0x0000001d2e007986 */ /* 0x000fe8000c10153c */
[----:B------:R3:W-:Y:S01]  /*82b0*/  STG.E.U16 desc[UR60][R42.64], R31 ;  /* 0x0000001f2a007986 */ /* 0x0007e2000c10153c */
[----:B--2---:R-:W-:-:S03]  /*82c0*/  PRMT R13, R15, 0x7632, R13 ;  /* 0x000076320f0d7816 */ /* 0x004fc6000000000d */
[----:B------:R-:W-:Y:S01]  /*82d0*/  STG.E.U16 desc[UR60][R44.64], R14 ;  /* 0x0000000e2c007986 */ /* 0x000fe2000c10153c */
[----:B-1----:R-:W-:-:S03]  /*82e0*/  PRMT R17, R19, 0x7632, R17 ;  /* 0x0000763213117816 */ /* 0x002fc60000000011 */
[----:B------:R-:W-:Y:S04]  /*82f0*/  STG.E.U16 desc[UR60][R48.64], R18 ;  /* 0x0000001230007986 */ /* 0x000fe8000c10153c */
[----:B------:R1:W-:Y:S04]  /*8300*/  STG.E.U16 desc[UR60][R50.64], R12 ;  /* 0x0000000c32007986 */ /* 0x0003e8000c10153c */
[----:B------:R2:W-:Y:S04]  /*8310*/  STG.E.U16 desc[UR60][R52.64], R16 ;  /* 0x0000001034007986 */ /* 0x0005e8000c10153c */
[----:B------:R4:W-:Y:S04]  /*8320*/  STG.E.U16 desc[UR60][R56.64], R15 ;  /* 0x0000000f38007986 */ /* 0x0009e8000c10153c */
[----:B------:R-:W-:Y:S04]  /*8330*/  STG.E.U16 desc[UR60][R54.64], R19 ;  /* 0x0000001336007986 */ /* 0x000fe8000c10153c */
[----:B------:R5:W-:Y:S04]  /*8340*/  STG.E.U16 desc[UR60][R58.64], R13 ;  /* 0x0000000d3a007986 */ /* 0x000be8000c10153c */
[----:B------:R-:W-:Y:S04]  /*8350*/  STG.E.U16 desc[UR60][R64.64], R17 ;  /* 0x0000001140007986 */ /* 0x000fe8000c10153c */
[----:B------:R-:W5:Y:S04]  /*8360*/  LDS.128 R12, [R2+0x800] ;  /* 0x00080000020c7984 */ /* 0x000f680000000c00 */
[----:B------:R-:W5:Y:S01]  /*8370*/  LDS.128 R16, [R3+0x800] ;  /* 0x0008000003107984 */ /* 0x000f620000000c00 */
[----:B0-----:R-:W-:-:S02]  /*8380*/  PRMT R35, R20, 0x7632, R35 ;  /* 0x0000763214237816 */ /* 0x001fc40000000023 */
[----:B------:R-:W-:Y:S01]  /*8390*/  PRMT R34, R24, 0x7632, R34 ;  /* 0x0000763218227816 */ /* 0x000fe20000000022 */
[----:B------:R0:W-:Y:S01]  /*83a0*/  STG.E.U16 desc[UR60][R62.64], R20 ;  /* 0x000000143e007986 */ /* 0x0001e2000c10153c */
[----:B------:R-:W-:Y:S02]  /*83b0*/  PRMT R38, R21, 0x7632, R38 ;  /* 0x0000763215267816 */ /* 0x000fe40000000026 */
[----:B------:R-:W-:Y:S01]  /*83c0*/  PRMT R37, R25, 0x7632, R37 ;  /* 0x0000763219257816 */ /* 0x000fe20000000025 */
[----:B------:R0:W-:Y:S01]  /*83d0*/  STG.E.U16 desc[UR60][R60.64], R24 ;  /* 0x000000183c007986 */ /* 0x0001e2000c10153c */
[----:B------:R-:W-:-:S03]  /*83e0*/  PRMT R40, R22, 0x7632, R40 ;  /* 0x0000763216287816 */ /* 0x000fc60000000028 */
[----:B------:R-:W-:Y:S01]  /*83f0*/  STG.E.U16 desc[UR60][R70.64], R35 ;  /* 0x0000002346007986 */ /* 0x000fe2000c10153c */
[----:B---3--:R-:W-:-:S03]  /*8400*/  PRMT R42, R26, 0x7632, R42 ;  /* 0x000076321a2a7816 */ /* 0x008fc6000000002a */
[----:B------:R3:W-:Y:S04]  /*8410*/  STG.E.U16 desc[UR60][R68.64], R34 ;  /* 0x0000002244007986 */ /* 0x0007e8000c10153c */
[----:B------:R-:W-:Y:S04]  /*8420*/  STG.E.U16 desc[UR60][R66.64], R21 ;  /* 0x0000001542007986 */ /* 0x000fe8000c10153c */
[----:B------:R-:W-:Y:S01]  /*8430*/  STG.E.U16 desc[UR60][R72.64], R25 ;  /* 0x0000001948007986 */ /* 0x000fe2000c10153c */
[----:B-1----:R-:W-:-:S03]  /*8440*/  PRMT R50, R23, 0x7632, R50 ;  /* 0x0000763217327816 */ /* 0x002fc60000000032 */
[----:B------:R-:W-:Y:S01]  /*8450*/  STG.E.U16 desc[UR60][R76.64], R38 ;  /* 0x000000264c007986 */ /* 0x000fe2000c10153c */
[----:B------:R-:W-:-:S03]  /*8460*/  PRMT R49, R27, 0x7632, R49 ;  /* 0x000076321b317816 */ /* 0x000fc60000000031 */
[----:B------:R1:W-:Y:S04]  /*8470*/  STG.E.U16 desc[UR60][R74.64], R37 ;  /* 0x000000254a007986 */ /* 0x0003e8000c10153c */
[----:B------:R0:W-:Y:S04]  /*8480*/  STG.E.U16 desc[UR60][R82.64], R22 ;  /* 0x0000001652007986 */ /* 0x0001e8000c10153c */
[----:B------:R0:W-:Y:S01]  /*8490*/  STG.E.U16 desc[UR60][R78.64], R26 ;  /* 0x0000001a4e007986 */ /* 0x0001e2000c10153c */
[----:B------:R-:W-:-:S03]  /*84a0*/  PRMT R45, R8, 0x7632, R45 ;  /* 0x00007632082d7816 */ /* 0x000fc6000000002d */
[----:B------:R0:W-:Y:S01]  /*84b0*/  STG.E.U16 desc[UR60][R80.64], R40 ;  /* 0x0000002850007986 */ /* 0x0001e2000c10153c */
[----:B------:R-:W-:-:S03]  /*84c0*/  PRMT R47, R4, 0x7632, R47 ;  /* 0x00007632042f7816 */ /* 0x000fc6000000002f */
[----:B------:R0:W-:Y:S04]  /*84d0*/  STG.E.U16 desc[UR60][R84.64], R42 ;  /* 0x0000002a54007986 */ /* 0x0001e8000c10153c */
[----:B------:R0:W-:Y:S04]  /*84e0*/  STG.E.U16 desc[UR60][R86.64], R23 ;  /* 0x0000001756007986 */ /* 0x0001e8000c10153c */
[----:B------:R0:W-:Y:S01]  /*84f0*/  STG.E.U16 desc[UR60][R88.64], R27 ;  /* 0x0000001b58007986 */ /* 0x0001e2000c10153c */
[----:B--2---:R-:W-:-:S03]  /*8500*/  PRMT R53, R9, 0x7632, R53 ;  /* 0x0000763209357816 */ /* 0x004fc60000000035 */
[----:B------:R2:W-:Y:S01]  /*8510*/  STG.E.U16 desc[UR60][R100.64], R50 ;  /* 0x0000003264007986 */ /* 0x0005e2000c10153c */
[----:B----4-:R-:W-:-:S03]  /*8520*/  PRMT R56, R5, 0x7632, R56 ;  /* 0x0000763205387816 */ /* 0x010fc60000000038 */
[----:B------:R2:W-:Y:S04]  /*8530*/  STG.E.U16 desc[UR60][R98.64], R49 ;  /* 0x0000003162007986 */ /* 0x0005e8000c10153c */
[----:B------:R2:W-:Y:S04]  /*8540*/  STG.E.U16 desc[UR60][R96.64], R8 ;  /* 0x0000000860007986 */ /* 0x0005e8000c10153c */
[----:B------:R2:W-:Y:S01]  /*8550*/  STG.E.U16 desc[UR60][R92.64], R4 ;  /* 0x000000045c007986 */ /* 0x0005e2000c10153c */
[----:B-----5:R-:W-:-:S03]  /*8560*/  PRMT R59, R10, 0x7632, R59 ;  /* 0x000076320a3b7816 */ /* 0x020fc6000000003b */
[----:B------:R2:W-:Y:S01]  /*8570*/  STG.E.U16 desc[UR60][R90.64], R45 ;  /* 0x0000002d5a007986 */ /* 0x0005e2000c10153c */
[----:B------:R-:W-:-:S03]  /*8580*/  PRMT R58, R6, 0x7632, R58 ;  /* 0x00007632063a7816 */ /* 0x000fc6000000003a */
[----:B------:R2:W-:Y:S04]  /*8590*/  STG.E.U16 desc[UR60][R94.64], R47 ;  /* 0x0000002f5e007986 */ /* 0x0005e8000c10153c */
[----:B------:R2:W-:Y:S04]  /*85a0*/  STG.E.U16 desc[UR60][R102.64], R9 ;  /* 0x0000000966007986 */ /* 0x0005e8000c10153c */
[----:B------:R2:W-:Y:S01]  /*85b0*/  STG.E.U16 desc[UR60][R104.64], R5 ;  /* 0x0000000568007986 */ /* 0x0005e2000c10153c */
[----:B0-----:R-:W-:-:S03]  /*85c0*/  PRMT R62, R11, 0x7632, R62 ;  /* 0x000076320b3e7816 */ /* 0x001fc6000000003e */
[----:B------:R2:W-:Y:S01]  /*85d0*/  STG.E.U16 desc[UR60][R106.64], R53 ;  /* 0x000000356a007986 */ /* 0x0005e2000c10153c */
[----:B------:R-:W-:-:S03]  /*85e0*/  PRMT R61, R7, 0x7632, R61 ;  /* 0x00007632073d7816 */ /* 0x000fc6000000003d */
[----:B------:R2:W-:Y:S04]  /*85f0*/  STG.E.U16 desc[UR60][R112.64], R56 ;  /* 0x0000003870007986 */ /* 0x0005e8000c10153c */
[----:B------:R2:W-:Y:S04]  /*8600*/  STG.E.U16 desc[UR60][R110.64], R10 ;  /* 0x0000000a6e007986 */ /* 0x0005e8000c10153c */
[----:B------:R2:W-:Y:S01]  /*8610*/  STG.E.U16 desc[UR60][R108.64], R6 ;  /* 0x000000066c007986 */ /* 0x0005e2000c10153c */
[----:B------:R-:W-:-:S03]  /*8620*/  PRMT R64, R12, 0x7632, R64 ;  /* 0x000076320c407816 */ /* 0x000fc60000000040 */
[----:B------:R2:W-:Y:S01]  /*8630*/  STG.E.U16 desc[UR60][R118.64], R59 ;  /* 0x0000003b76007986 */ /* 0x0005e2000c10153c */
[----:B---3--:R-:W-:-:S03]  /*8640*/  PRMT R68, R16, 0x7632, R68 ;  /* 0x0000763210447816 */ /* 0x008fc60000000044 */
        /* <DEDUP_REMOVED lines=9> */
[----:B-1----:R-:W-:-:S03]  /*86e0*/  PRMT R74, R14, 0x7632, R74 ;  /* 0x000076320e4a7816 */ /* 0x002fc6000000004a */
[----:B------:R2:W-:Y:S01]  /*86f0*/  STG.E.U16 desc[UR60][R128.64], R64 ;  /* 0x0000004080007986 */ /* 0x0005e2000c10153c */
        /* <DEDUP_REMOVED lines=9> */
[----:B------:R2:W-:Y:S04]  /*8790*/  STG.E.U16 desc[UR60][R144.64], R18 ;  /* 0x0000001290007986 */ /* 0x0005e8000c10153c */
[----:B------:R2:W-:Y:S04]  /*87a0*/  STG.E.U16 desc[UR60][R148.64], R74 ;  /* 0x0000004a94007986 */ /* 0x0005e8000c10153c */
[----:B------:R2:W-:Y:S04]  /*87b0*/  STG.E.U16 desc[UR60][R146.64], R73 ;  /* 0x0000004992007986 */ /* 0x0005e8000c10153c */
[----:B------:R2:W-:Y:S04]  /*87c0*/  STG.E.U16 desc[UR60][R156.64], R15 ;  /* 0x0000000f9c007986 */ /* 0x0005e8000c10153c */
[----:B------:R2:W-:Y:S04]  /*87d0*/  STG.E.U16 desc[UR60][R152.64], R19 ;  /* 0x0000001398007986 */ /* 0x0005e8000c10153c */
[----:B------:R2:W-:Y:S04]  /*87e0*/  STG.E.U16 desc[UR60][R150.64], R75 ;  /* 0x0000004b96007986 */ /* 0x0005e8000c10153c */
[----:B------:R2:W-:Y:S01]  /*87f0*/  STG.E.U16 desc[UR60][R154.64], R77 ;  /* 0x0000004d9a007986 */ /* 0x0005e2000c10153c */
[----:B------:R-:W-:-:S02]  /*8800*/  FSEL R3, R32, -INF , P1 ;  /* 0xff80000020037808 */ /* 0x000fc40000800000 */
[----:B------:R-:W-:-:S03]  /*8810*/  FSEL R2, R33, -INF , P2 ;  /* 0xff80000021027808 */ /* 0x000fc60001000000 */
[----:B------:R-:W-:Y:S02]  /*8820*/  FFMA R208, R3, 0.69314718246459960938, R208 ;  /* 0x3f31721803d07823 */ /* 0x000fe400000000d0 */
[----:B------:R-:W-:Y:S01]  /*8830*/  FFMA R209, R2, 0.69314718246459960938, R213 ;  /* 0x3f31721802d17823 */ /* 0x000fe200000000d5 */
[----:B------:R-:W-:Y:S08]  /*8840*/  BAR.SYNC.DEFER_BLOCKING 0x0 ;  /* 0x0000000000007b1d */ /* 0x000ff00000010000 */
[----:B------:R-:W0:Y:S01]  /*8850*/  LDC R2, c[0x0][0x27c] ;  /* 0x00009f00ff027b82 */ /* 0x000e220000000800 */
[----:B------:R2:W-:Y:S07]  /*8860*/  STS.64 [R0], R208 ;  /* 0x000000d000007388 */ /* 0x0005ee0000000a00 */
[----:B------:R-:W-:Y:S06]  /*8870*/  BAR.SYNC.DEFER_BLOCKING 0x0 ;  /* 0x0000000000007b1d */ /* 0x000fec0000010000 */
[----:B------:R-:W-:Y:S05]  /*8880*/  @P0 EXIT ;  /* 0x000000000000094d */ /* 0x000fea0003800000 */
[----:B------:R-:W3:Y:S01]  /*8890*/  LDL.LU R160, [R1+0x6c] ;  /* 0x00006c0001a07983 */ /* 0x000ee20000300800 */
[----:B--2---:R-:W1:Y:S01]  /*88a0*/  LDC.64 R6, c[0x0][0x230] ;  /* 0x00008c00ff067b82 */ /* 0x004e620000000a00 */
[----:B0-----:R-:W-:Y:S02]  /*88b0*/  IMAD R0, R161, R2, RZ ;  /* 0x00000002a1007224 */ /* 0x001fe400078e02ff */
[----:B------:R-:W-:Y:S02]  /*88c0*/  IMAD.SHL.U32 R2, R159, 0x4, RZ ;  /* 0x000000049f027824 */ /* 0x000fe400078e00ff */
[C---:B------:R-:W-:Y:S02]  /*88d0*/  IMAD.SHL.U32 R3, R0.reuse, 0x4, RZ ;  /* 0x0000000400037824 */ /* 0x040fe400078e00ff */
[----:B------:R-:W-:-:S04]  /*88e0*/  IMAD.HI R0, R0, 0x4, RZ ;  /* 0x0000000400007827 */ /* 0x000fc800078e02ff */
[----:B------:R-:W-:Y:S01]  /*88f0*/  IMAD.HI R4, R159, 0x4, RZ ;  /* 0x000000049f047827 */ /* 0x000fe200078e02ff */
[----:B-1----:R-:W-:-:S04]  /*8900*/  IADD3 R2, P0, P1, R2, R6, R3 ;  /* 0x0000000602027210 */ /* 0x002fc8000791e003 */
[----:B------:R-:W-:Y:S01]  /*8910*/  IADD3.X R3, R4, R7, R0, P0, P1 ;  /* 0x0000000704037210 */ /* 0x000fe200007e2400 */
[----:B---3--:R-:W0:Y:S04]  /*8920*/  LDS R5, [R160] ;  /* 0x00000000a0057984 */ /* 0x008e280000000800 */
[----:B0-----:R-:W-:Y:S01]  /*8930*/  STG.E desc[UR60][R2.64], R5 ;  /* 0x0000000502007986 */ /* 0x001fe2000c10193c */
[----:B------:R-:W-:Y:S05]  /*8940*/  EXIT ;  /* 0x000000000000794d */ /* 0x000fea0003800000 */
.L_x_2:
[----:B------:R-:W-:-:S00]  /*8950*/  BRA `(.L_x_2) ;  /* 0xfffffffc00fc7947 */ /* 0x000fc0000383ffff */
[----:B------:R-:W-:-:S00]  /*8960*/  NOP ;  /* 0x0000000000007918 */ /* 0x000fc00000000000 */
        /* <DEDUP_REMOVED lines=9> */
.L_x_3:


//--------------------- .nv.global.init           --------------------------
	.section	.nv.global.init,"aw",@progbits
.nv.global.init:
	.type		_$_str,@object
	.size		_$_str,(.L_0 - _$_str)
_$_str:
        /*0000*/ 	.byte	0x5f, 0x5f, 0x43, 0x55, 0x44, 0x41, 0x5f, 0x46, 0x54, 0x5a, 0x00
.L_0:


//--------------------- .nv.shared.attn_fwd       --------------------------
	.section	.nv.shared.attn_fwd,"aw",@nobits
	.sectionflags	@""
	.align	16
	.zero		1024


//--------------------- .nv.shared.reserved.0     --------------------------
	.section	.nv.shared.reserved.0,"aw",@nobits
	.weak		__nv_reservedSMEM_offset_0_alias
	.size		__nv_reservedSMEM_offset_0_alias, 0, 0
	.other		__nv_reservedSMEM_offset_0_alias,@"STO_CUDA_RESERVED_SHARED STV_DEFAULT"
__nv_reservedSMEM_offset_0_alias:
	.zero		0


//--------------------- .nv.constant0.attn_fwd    --------------------------
	.section	.nv.constant0.attn_fwd,"a",@progbits
	.sectionflags	@""
	.align	4
.nv.constant0.attn_fwd:
	.zero		664


//--------------------- SYMBOLS --------------------------

	.type		.nv.reservedSmem.offset0,@object
	.size		.nv.reservedSmem.offset0,0x4
